// auto-generated by cutlass_sweep.gemm — config: {"arch": "sm_90", "cluster_m": 1, "cluster_n": 1, "dtype": "bf16", "stages": 0, "tile_k": 32, "tile_m": 256, "tile_n": 128}
#include "cutlass/cutlass.h"
#include "cutlass/gemm/collective/collective_builder.hpp"
#include "cutlass/gemm/device/gemm_universal_adapter.h"
#include "cutlass/gemm/kernel/gemm_universal.hpp"
#include "cutlass/epilogue/collective/collective_builder.hpp"

using ElemA = cutlass::bfloat16_t;
using ElemB = cutlass::bfloat16_t;
using ElemCD = cutlass::bfloat16_t;
using Acc  = float;
using TileShape    = cute::Shape<cute::_256, cute::_128, cute::_32>;
using ClusterShape = cute::Shape<cute::_1, cute::_1, cute::_1>;

using CollectiveEpilogue = typename cutlass::epilogue::collective::CollectiveBuilder<
    cutlass::arch::Sm90, cutlass::arch::OpClassTensorOp,
    TileShape, ClusterShape,
    cutlass::epilogue::collective::EpilogueTileAuto,
    Acc, Acc,
    ElemCD, cutlass::layout::RowMajor, 128 / cutlass::sizeof_bits<ElemCD>::value,
    ElemCD, cutlass::layout::RowMajor, 128 / cutlass::sizeof_bits<ElemCD>::value,
    cutlass::epilogue::collective::EpilogueScheduleAuto
  >::CollectiveOp;

using CollectiveMainloop = typename cutlass::gemm::collective::CollectiveBuilder<
    cutlass::arch::Sm90, cutlass::arch::OpClassTensorOp,
    ElemA, cutlass::layout::RowMajor, 128 / cutlass::sizeof_bits<ElemA>::value,
    ElemB, cutlass::layout::ColumnMajor, 128 / cutlass::sizeof_bits<ElemB>::value,
    Acc,
    TileShape, ClusterShape,
    cutlass::gemm::collective::StageCountAutoCarveout<static_cast<int>(sizeof(typename CollectiveEpilogue::SharedStorage))>,
    cutlass::gemm::collective::KernelScheduleAuto
  >::CollectiveOp;

using GemmKernel = cutlass::gemm::kernel::GemmUniversal<
    cute::Shape<int,int,int,int>,
    CollectiveMainloop,
    CollectiveEpilogue
>;
using Gemm = cutlass::gemm::device::GemmUniversalAdapter<GemmKernel>;

// Force the device kernel symbol into the cubin without needing a host main.
auto* _anchor = &cutlass::device_kernel<GemmKernel>;


// ===== COMPILED SASS (sm_90a) =====

	.target	sm_90a

	.elftype	@"ET_EXEC"


//--------------------- .note.nv.tkinfo           --------------------------
	.section	.note.nv.tkinfo,"",@"SHT_NOTE"
	.sectionflags	@"SHF_NOTE_NV_TKINFO"
	.tkinfo
        /*0018*/ 	.word	0x00000002
        /*0030*/ 	.string	""
        /*0030*/ 	.string	"ptxas"
        /*0030*/ 	.string	"Cuda compilation tools, release 13.0, V13.0.88"
        /*0030*/ 	.string	"Build cuda_13.0.r13.0/compiler.36424714_0"
        /*0030*/ 	.string	"-arch sm_90a -m 64 "



//--------------------- .note.nv.cuinfo           --------------------------
	.section	.note.nv.cuinfo,"",@"SHT_NOTE"
	.sectionflags	@"SHF_NOTE_NV_CUINFO"
        /*0018*/ 	.short	0x0002
        /*001a*/ 	.short	0x005a
        /*001c*/ 	.short	0x0082
	.zero		2


//--------------------- .nv.info                  --------------------------
	.section	.nv.info,"",@"SHT_CUDA_INFO"
	.align	4


	//----- nvinfo : EIATTR_REGCOUNT
	.align		4
        /*0000*/ 	.byte	0x04, 0x2f
        /*0002*/ 	.short	(.L_15 - .L_14)
	.align		4
.L_14:
        /*0004*/ 	.word	index@(_ZN7cutlass13device_kernelINS_4gemm6kernel13GemmUniversalIN4cute5tupleIJiiiiEEENS1_10collective13CollectiveMmaINS1_34MainloopSm90TmaGmmaWarpSpecializedILi9ENS5_IJNS4_1CILi1EEESB_SB_EEENS1_35KernelTmaWarpSpecializedCooperativeEEENS5_IJNSA_ILi256EEENSA_ILi128EEENSA_ILi32EEEEEENS_10bfloat16_tENS5_IJlSB_lEEESJ_SK_NS4_8TiledMMAINS4_8MMA_AtomIJNS4_4SM904GMMA28MMA_64x128x16_F32BF16BF16_SSILNSO_5MajorE0ELSQ_0ELNSO_7ScaleInE1ELSR_1EEEEEENS4_6LayoutINS5_IJNSA_ILi2EEESB_SB_EEENS5_IJSB_NSA_ILi0EEESX_EEEEENS5_IJNS4_10UnderscoreES10_S10_EEEEENS4_13SM90_TMA_LOADENS4_14ComposedLayoutINS4_7SwizzleILi2ELi4ELi3EEENS4_18smem_ptr_flag_bitsILi16EEENSU_INS5_IJNSA_ILi8EEESH_EEENS5_IJSH_SB_EEEEEEEvNS4_8identityES13_S1D_vS1E_EENS_8epilogue10collective6detail29Sm90TmaWarpSpecializedAdapterINS1H_15DefaultEpilogueISJ_SK_SK_NS1G_6thread17LinearCombinationISJ_Li1EffLNS1L_9ScaleType4KindE0ELNS_15FloatRoundStyleE2ESJ_EENS1_15EpilogueDefaultEEEEEvvEEEEvNT_6ParamsE)
        /*0008*/ 	.word	0x000000a8


	//----- nvinfo : EIATTR_FRAME_SIZE
	.align		4
.L_15:
        /*000c*/ 	.byte	0x04, 0x11
        /*000e*/ 	.short	(.L_17 - .L_16)
	.align		4
.L_16:
        /*0010*/ 	.word	index@(_ZN7cutlass13device_kernelINS_4gemm6kernel13GemmUniversalIN4cute5tupleIJiiiiEEENS1_10collective13CollectiveMmaINS1_34MainloopSm90TmaGmmaWarpSpecializedILi9ENS5_IJNS4_1CILi1EEESB_SB_EEENS1_35KernelTmaWarpSpecializedCooperativeEEENS5_IJNSA_ILi256EEENSA_ILi128EEENSA_ILi32EEEEEENS_10bfloat16_tENS5_IJlSB_lEEESJ_SK_NS4_8TiledMMAINS4_8MMA_AtomIJNS4_4SM904GMMA28MMA_64x128x16_F32BF16BF16_SSILNSO_5MajorE0ELSQ_0ELNSO_7ScaleInE1ELSR_1EEEEEENS4_6LayoutINS5_IJNSA_ILi2EEESB_SB_EEENS5_IJSB_NSA_ILi0EEESX_EEEEENS5_IJNS4_10UnderscoreES10_S10_EEEEENS4_13SM90_TMA_LOADENS4_14ComposedLayoutINS4_7SwizzleILi2ELi4ELi3EEENS4_18smem_ptr_flag_bitsILi16EEENSU_INS5_IJNSA_ILi8EEESH_EEENS5_IJSH_SB_EEEEEEEvNS4_8identityES13_S1D_vS1E_EENS_8epilogue10collective6detail29Sm90TmaWarpSpecializedAdapterINS1H_15DefaultEpilogueISJ_SK_SK_NS1G_6thread17LinearCombinationISJ_Li1EffLNS1L_9ScaleType4KindE0ELNS_15FloatRoundStyleE2ESJ_EENS1_15EpilogueDefaultEEEEEvvEEEEvNT_6ParamsE)
        /*0014*/ 	.word	0x00000000


	//----- nvinfo : EIATTR_MIN_STACK_SIZE
	.align		4
.L_17:
        /*0018*/ 	.byte	0x04, 0x12
        /*001a*/ 	.short	(.L_19 - .L_18)
	.align		4
.L_18:
        /*001c*/ 	.word	index@(_ZN7cutlass13device_kernelINS_4gemm6kernel13GemmUniversalIN4cute5tupleIJiiiiEEENS1_10collective13CollectiveMmaINS1_34MainloopSm90TmaGmmaWarpSpecializedILi9ENS5_IJNS4_1CILi1EEESB_SB_EEENS1_35KernelTmaWarpSpecializedCooperativeEEENS5_IJNSA_ILi256EEENSA_ILi128EEENSA_ILi32EEEEEENS_10bfloat16_tENS5_IJlSB_lEEESJ_SK_NS4_8TiledMMAINS4_8MMA_AtomIJNS4_4SM904GMMA28MMA_64x128x16_F32BF16BF16_SSILNSO_5MajorE0ELSQ_0ELNSO_7ScaleInE1ELSR_1EEEEEENS4_6LayoutINS5_IJNSA_ILi2EEESB_SB_EEENS5_IJSB_NSA_ILi0EEESX_EEEEENS5_IJNS4_10UnderscoreES10_S10_EEEEENS4_13SM90_TMA_LOADENS4_14ComposedLayoutINS4_7SwizzleILi2ELi4ELi3EEENS4_18smem_ptr_flag_bitsILi16EEENSU_INS5_IJNSA_ILi8EEESH_EEENS5_IJSH_SB_EEEEEEEvNS4_8identityES13_S1D_vS1E_EENS_8epilogue10collective6detail29Sm90TmaWarpSpecializedAdapterINS1H_15DefaultEpilogueISJ_SK_SK_NS1G_6thread17LinearCombinationISJ_Li1EffLNS1L_9ScaleType4KindE0ELNS_15FloatRoundStyleE2ESJ_EENS1_15EpilogueDefaultEEEEEvvEEEEvNT_6ParamsE)
        /*0020*/ 	.word	0x00000000
.L_19:


//--------------------- .nv.compat                --------------------------
	.section	.nv.compat,"",@"SHT_CUDA_COMPAT_INFO"
	.align	4
        /*0000*/ 	.byte	0x02, 0x09, 0x01, 0x00, 0x02, 0x02, 0x04, 0x00, 0x02, 0x05, 0x05, 0x00, 0x03, 0x07, 0x01, 0x01
        /*0010*/ 	.byte	0x02, 0x03, 0x01, 0x00, 0x02, 0x06, 0x01, 0x00, 0x04, 0x0b, 0x08, 0x00, 0x00, 0x00, 0x00, 0x00
        /*0020*/ 	.byte	0x00, 0x00, 0x00, 0x00


//--------------------- .nv.info._ZN7cutlass13device_kernelINS_4gemm6kernel13GemmUniversalIN4cute5tupleIJiiiiEEENS1_10collective13CollectiveMmaINS1_34MainloopSm90TmaGmmaWarpSpecializedILi9ENS5_IJNS4_1CILi1EEESB_SB_EEENS1_35KernelTmaWarpSpecializedCooperativeEEENS5_IJNSA_ILi256EEENSA_ILi128EEENSA_ILi32EEEEEENS_10bfloat16_tENS5_IJlSB_lEEESJ_SK_NS4_8TiledMMAINS4_8MMA_AtomIJNS4_4SM904GMMA28MMA_64x128x16_F32BF16BF16_SSILNSO_5MajorE0ELSQ_0ELNSO_7ScaleInE1ELSR_1EEEEEENS4_6LayoutINS5_IJNSA_ILi2EEESB_SB_EEENS5_IJSB_NSA_ILi0EEESX_EEEEENS5_IJNS4_10UnderscoreES10_S10_EEEEENS4_13SM90_TMA_LOADENS4_14ComposedLayoutINS4_7SwizzleILi2ELi4ELi3EEENS4_18smem_ptr_flag_bitsILi16EEENSU_INS5_IJNSA_ILi8EEESH_EEENS5_IJSH_SB_EEEEEEEvNS4_8identityES13_S1D_vS1E_EENS_8epilogue10collective6detail29Sm90TmaWarpSpecializedAdapterINS1H_15DefaultEpilogueISJ_SK_SK_NS1G_6thread17LinearCombinationISJ_Li1EffLNS1L_9ScaleType4KindE0ELNS_15FloatRoundStyleE2ESJ_EENS1_15EpilogueDefaultEEEEEvvEEEEvNT_6ParamsE --------------------------
	.section	.nv.info._ZN7cutlass13device_kernelINS_4gemm6kernel13GemmUniversalIN4cute5tupleIJiiiiEEENS1_10collective13CollectiveMmaINS1_34MainloopSm90TmaGmmaWarpSpecializedILi9ENS5_IJNS4_1CILi1EEESB_SB_EEENS1_35KernelTmaWarpSpecializedCooperativeEEENS5_IJNSA_ILi256EEENSA_ILi128EEENSA_ILi32EEEEEENS_10bfloat16_tENS5_IJlSB_lEEESJ_SK_NS4_8TiledMMAINS4_8MMA_AtomIJNS4_4SM904GMMA28MMA_64x128x16_F32BF16BF16_SSILNSO_5MajorE0ELSQ_0ELNSO_7ScaleInE1ELSR_1EEEEEENS4_6LayoutINS5_IJNSA_ILi2EEESB_SB_EEENS5_IJSB_NSA_ILi0EEESX_EEEEENS5_IJNS4_10UnderscoreES10_S10_EEEEENS4_13SM90_TMA_LOADENS4_14ComposedLayoutINS4_7SwizzleILi2ELi4ELi3EEENS4_18smem_ptr_flag_bitsILi16EEENSU_INS5_IJNSA_ILi8EEESH_EEENS5_IJSH_SB_EEEEEEEvNS4_8identityES13_S1D_vS1E_EENS_8epilogue10collective6detail29Sm90TmaWarpSpecializedAdapterINS1H_15DefaultEpilogueISJ_SK_SK_NS1G_6thread17LinearCombinationISJ_Li1EffLNS1L_9ScaleType4KindE0ELNS_15FloatRoundStyleE2ESJ_EENS1_15EpilogueDefaultEEEEEvvEEEEvNT_6ParamsE,"",@"SHT_CUDA_INFO"
	.sectionflags	@""
	.align	4


	//----- nvinfo : EIATTR_CUDA_API_VERSION
	.align		4
        /*0000*/ 	.byte	0x04, 0x37
        /*0002*/ 	.short	(.L_21 - .L_20)
.L_20:
        /*0004*/ 	.word	0x00000082


	//----- nvinfo : EIATTR_KPARAM_INFO
	.align		4
.L_21:
        /*0008*/ 	.byte	0x04, 0x17
        /*000a*/ 	.short	(.L_23 - .L_22)
.L_22:
        /*000c*/ 	.word	0x00000000
        /*0010*/ 	.short	0x0000
        /*0012*/ 	.short	0x0070
        /*0014*/ 	.byte	0x00, 0xf0, 0x01, 0x10


	//----- nvinfo : EIATTR_SPARSE_MMA_MASK
	.align		4
.L_23:
        /*0018*/ 	.byte	0x03, 0x50
        /*001a*/ 	.short	0x0000


	//----- nvinfo : EIATTR_MAXREG_COUNT
	.align		4
        /*001c*/ 	.byte	0x03, 0x1b
        /*001e*/ 	.short	0x00a8


	//----- nvinfo : EIATTR_NUM_BARRIERS
	.align		4
        /*0020*/ 	.byte	0x02, 0x4c
        /*0022*/ 	.byte	0x01
	.zero		1


	//----- nvinfo : EIATTR_EXTERNS
	.align		4
        /*0024*/ 	.byte	0x04, 0x0f
        /*0026*/ 	.short	(.L_25 - .L_24)


	//   ....[0]....
	.align		4
.L_24:
        /*0028*/ 	.word	index@(__assertfail)


	//----- nvinfo : EIATTR_MERCURY_ISA_VERSION
	.align		4
.L_25:
        /*002c*/ 	.byte	0x03, 0x5f
        /*002e*/ 	.short	0x0101


	//----- nvinfo : EIATTR_INT_WARP_WIDE_INSTR_OFFSETS
	.align		4
        /*0030*/ 	.byte	0x04, 0x31
        /*0032*/ 	.short	(.L_27 - .L_26)


	//   ....[0]....
.L_26:
        /*0034*/ 	.word	0x00000480


	//   ....[1]....
        /*0038*/ 	.word	0x000004b0


	//   ....[2]....
        /*003c*/ 	.word	0x00000590


	//----- nvinfo : EIATTR_COOP_GROUP_MASK_REGIDS
	.align		4
.L_27:
        /*0040*/ 	.byte	0x04, 0x29
        /*0042*/ 	.short	(.L_29 - .L_28)


	//   ....[0]....
.L_28:
        /*0044*/ 	.word	0xffffffff


	//   ....[1]....
        /*0048*/ 	.word	0xffffffff


	//   ....[2]....
        /*004c*/ 	.word	0xffffffff


	//   ....[3]....
        /*0050*/ 	.word	0xffffffff


	//   ....[4]....
        /*0054*/ 	.word	0xffffffff


	//----- nvinfo : EIATTR_COOP_GROUP_INSTR_OFFSETS
	.align		4
.L_29:
        /*0058*/ 	.byte	0x04, 0x28
        /*005a*/ 	.short	(.L_31 - .L_30)


	//   ....[0]....
.L_30:
        /*005c*/ 	.word	0x00000060


	//   ....[1]....
        /*0060*/ 	.word	0x00000070


	//   ....[2]....
        /*0064*/ 	.word	0x00000130


	//   ....[3]....
        /*0068*/ 	.word	0x00000390


	//   ....[4]....
        /*006c*/ 	.word	0x00001040


	//----- nvinfo : EIATTR_REG_RECONFIG
	.align		4
.L_31:
        /*0070*/ 	.byte	0x01, 0x54
	.zero		2


	//----- nvinfo : EIATTR_SYSCALL_OFFSETS
	.align		4
        /*0074*/ 	.byte	0x04, 0x46
        /*0076*/ 	.short	(.L_33 - .L_32)


	//   ....[0]....
.L_32:
        /*0078*/ 	.word	0x00001200


	//----- nvinfo : EIATTR_MBARRIER_INSTR_OFFSETS
	.align		4
.L_33:
        /*007c*/ 	.byte	0x04, 0x39
        /*007e*/ 	.short	(.L_35 - .L_34)


	//   ....[0]....
.L_34:
        /*0080*/ 	.word	0x00000250
        /*0084*/ 	.word	0x000000ff
        /*0088*/ 	.word	0x00000000
        /*008c*/ 	.short	0x0100
        /*008e*/ 	.byte	0x08
	.zero		1


	//   ....[1]....
        /*0090*/ 	.word	0x00000260
        /*0094*/ 	.word	0x000000ff
        /*0098*/ 	.word	0x00000048
        /*009c*/ 	.short	0x0100
        /*009e*/ 	.byte	0x08
	.zero		1


	//   ....[2]....
        /*00a0*/ 	.word	0x00000270
        /*00a4*/ 	.word	0x000000ff
        /*00a8*/ 	.word	0x00000008
        /*00ac*/ 	.short	0x0100
        /*00ae*/ 	.byte	0x08
	.zero		1


	//   ....[3]....
        /*00b0*/ 	.word	0x00000280
        /*00b4*/ 	.word	0x000000ff
        /*00b8*/ 	.word	0x00000050
        /*00bc*/ 	.short	0x0100
        /*00be*/ 	.byte	0x08
	.zero		1


	//   ....[4]....
        /*00c0*/ 	.word	0x00000290
        /*00c4*/ 	.word	0x000000ff
        /*00c8*/ 	.word	0x00000010
        /*00cc*/ 	.short	0x0100
        /*00ce*/ 	.byte	0x08
	.zero		1


	//   ....[5]....
        /*00d0*/ 	.word	0x000002a0
        /*00d4*/ 	.word	0x000000ff
        /*00d8*/ 	.word	0x00000058
        /*00dc*/ 	.short	0x0100
        /*00de*/ 	.byte	0x08
	.zero		1


	//   ....[6]....
        /*00e0*/ 	.word	0x000002b0
        /*00e4*/ 	.word	0x000000ff
        /*00e8*/ 	.word	0x00000018
        /*00ec*/ 	.short	0x0100
        /*00ee*/ 	.byte	0x08
	.zero		1


	//   ....[7]....
        /*00f0*/ 	.word	0x000002c0
        /*00f4*/ 	.word	0x000000ff
        /*00f8*/ 	.word	0x00000060
        /*00fc*/ 	.short	0x0100
        /*00fe*/ 	.byte	0x08
	.zero		1


	//   ....[8]....
        /*0100*/ 	.word	0x000002d0
        /*0104*/ 	.word	0x000000ff
        /*0108*/ 	.word	0x00000020
        /*010c*/ 	.short	0x0100
        /*010e*/ 	.byte	0x08
	.zero		1


	//   ....[9]....
        /*0110*/ 	.word	0x000002e0
        /*0114*/ 	.word	0x000000ff
        /*0118*/ 	.word	0x00000068
        /*011c*/ 	.short	0x0100
        /*011e*/ 	.byte	0x08
	.zero		1


	//   ....[10]....
        /*0120*/ 	.word	0x000002f0
        /*0124*/ 	.word	0x000000ff
        /*0128*/ 	.word	0x00000028
        /*012c*/ 	.short	0x0100
        /*012e*/ 	.byte	0x08
	.zero		1


	//   ....[11]....
        /*0130*/ 	.word	0x00000300
        /*0134*/ 	.word	0x000000ff
        /*0138*/ 	.word	0x00000070
        /*013c*/ 	.short	0x0100
        /*013e*/ 	.byte	0x08
	.zero		1


	//   ....[12]....
        /*0140*/ 	.word	0x00000310
        /*0144*/ 	.word	0x000000ff
        /*0148*/ 	.word	0x00000030
        /*014c*/ 	.short	0x0100
        /*014e*/ 	.byte	0x08
	.zero		1


	//   ....[13]....
        /*0150*/ 	.word	0x00000320
        /*0154*/ 	.word	0x000000ff
        /*0158*/ 	.word	0x00000078
        /*015c*/ 	.short	0x0100
        /*015e*/ 	.byte	0x08
	.zero		1


	//   ....[14]....
        /*0160*/ 	.word	0x00000330
        /*0164*/ 	.word	0x000000ff
        /*0168*/ 	.word	0x00000038
        /*016c*/ 	.short	0x0100
        /*016e*/ 	.byte	0x08
	.zero		1


	//   ....[15]....
        /*0170*/ 	.word	0x00000340
        /*0174*/ 	.word	0x000000ff
        /*0178*/ 	.word	0x00000080
        /*017c*/ 	.short	0x0100
        /*017e*/ 	.byte	0x08
	.zero		1


	//   ....[16]....
        /*0180*/ 	.word	0x00000350
        /*0184*/ 	.word	0x000000ff
        /*0188*/ 	.word	0x00000040
        /*018c*/ 	.short	0x0100
        /*018e*/ 	.byte	0x08
	.zero		1


	//   ....[17]....
        /*0190*/ 	.word	0x00000360
        /*0194*/ 	.word	0x000000ff
        /*0198*/ 	.word	0x00000088
        /*019c*/ 	.short	0x0100
        /*019e*/ 	.byte	0x08
	.zero		1


	//   ....[18]....
        /*01a0*/ 	.word	0x00000600
        /*01a4*/ 	.word	0x000000ff
        /*01a8*/ 	.word	0x000000a0
        /*01ac*/ 	.short	0x0100
        /*01ae*/ 	.byte	0x06
	.zero		1


	//   ....[19]....
        /*01b0*/ 	.word	0x00000660
        /*01b4*/ 	.word	0x000000ff
        /*01b8*/ 	.word	0x000000a8
        /*01bc*/ 	.short	0x0100
        /*01be*/ 	.byte	0x06
	.zero		1


	//   ....[20]....
        /*01c0*/ 	.word	0x00001280
        /*01c4*/ 	.word	0x00000003
        /*01c8*/ 	.word	0x00000000
        /*01cc*/ 	.short	0x010a
        /*01ce*/ 	.byte	0x3f
	.zero		1


	//   ....[21]....
        /*01d0*/ 	.word	0x000012c0
        /*01d4*/ 	.word	0x00000003
        /*01d8*/ 	.word	0x00000000
        /*01dc*/ 	.short	0x010a
        /*01de*/ 	.byte	0x3f
	.zero		1


	//   ....[22]....
        /*01e0*/ 	.word	0x00001620
        /*01e4*/ 	.word	0x000000ff
        /*01e8*/ 	.word	0x00000000
        /*01ec*/ 	.short	0x010a
        /*01ee*/ 	.byte	0x08
	.zero		1


	//   ....[23]....
        /*01f0*/ 	.word	0x00001660
        /*01f4*/ 	.word	0x000000ff
        /*01f8*/ 	.word	0x00000000
        /*01fc*/ 	.short	0x010a
        /*01fe*/ 	.byte	0x08
	.zero		1


	//   ....[24]....
        /*0200*/ 	.word	0x00001880
        /*0204*/ 	.word	0x000000ff
        /*0208*/ 	.word	0x00000000
        /*020c*/ 	.short	0x0101
        /*020e*/ 	.byte	0x08
	.zero		1


	//   ....[25]....
        /*0210*/ 	.word	0x00001a80
        /*0214*/ 	.word	0x000000ff
        /*0218*/ 	.word	0x00000000
        /*021c*/ 	.short	0x0101
        /*021e*/ 	.byte	0x06
	.zero		1


	//   ....[26]....
        /*0220*/ 	.word	0x0000b330
        /*0224*/ 	.word	0x0000000e
        /*0228*/ 	.word	0x00000048
        /*022c*/ 	.short	0x010a
        /*022e*/ 	.byte	0x3f
	.zero		1


	//   ....[27]....
        /*0230*/ 	.word	0x0000b6b0
        /*0234*/ 	.word	0x00000006
        /*0238*/ 	.word	0x000000a8
        /*023c*/ 	.short	0x0101
        /*023e*/ 	.byte	0x3f
	.zero		1


	//   ....[28]....
        /*0240*/ 	.word	0x0000bde0
        /*0244*/ 	.word	0x00000007
        /*0248*/ 	.word	0x00000000
        /*024c*/ 	.short	0x010a
        /*024e*/ 	.byte	0x3f
	.zero		1


	//   ....[29]....
        /*0250*/ 	.word	0x0000be60
        /*0254*/ 	.word	0x00000009
        /*0258*/ 	.word	0x00000000
        /*025c*/ 	.short	0x010a
        /*025e*/ 	.byte	0x3f
	.zero		1


	//   ....[30]....
        /*0260*/ 	.word	0x0000bef0
        /*0264*/ 	.word	0x00000006
        /*0268*/ 	.word	0x00000000
        /*026c*/ 	.short	0x010a
        /*026e*/ 	.byte	0x3f
	.zero		1


	//   ....[31]....
        /*0270*/ 	.word	0x0000bf80
        /*0274*/ 	.word	0x00000009
        /*0278*/ 	.word	0x00000000
        /*027c*/ 	.short	0x010a
        /*027e*/ 	.byte	0x3f
	.zero		1


	//   ....[32]....
        /*0280*/ 	.word	0x0000c010
        /*0284*/ 	.word	0x00000006
        /*0288*/ 	.word	0x00000000
        /*028c*/ 	.short	0x010a
        /*028e*/ 	.byte	0x3f
	.zero		1


	//   ....[33]....
        /*0290*/ 	.word	0x0000c0a0
        /*0294*/ 	.word	0x00000009
        /*0298*/ 	.word	0x00000000
        /*029c*/ 	.short	0x010a
        /*029e*/ 	.byte	0x3f
	.zero		1


	//   ....[34]....
        /*02a0*/ 	.word	0x0000c130
        /*02a4*/ 	.word	0x00000006
        /*02a8*/ 	.word	0x00000000
        /*02ac*/ 	.short	0x010a
        /*02ae*/ 	.byte	0x3f
	.zero		1


	//   ....[35]....
        /*02b0*/ 	.word	0x0000c1c0
        /*02b4*/ 	.word	0x00000009
        /*02b8*/ 	.word	0x00000000
        /*02bc*/ 	.short	0x010a
        /*02be*/ 	.byte	0x3f
	.zero		1


	//   ....[36]....
        /*02c0*/ 	.word	0x0000c250
        /*02c4*/ 	.word	0x00000003
        /*02c8*/ 	.word	0x00000000
        /*02cc*/ 	.short	0x010a
        /*02ce*/ 	.byte	0x3f
	.zero		1


	//   ....[37]....
        /*02d0*/ 	.word	0x0000c2b0
        /*02d4*/ 	.word	0x00000003
        /*02d8*/ 	.word	0x00000000
        /*02dc*/ 	.short	0x010a
        /*02de*/ 	.byte	0x3f
	.zero		1


	//   ....[38]....
        /*02e0*/ 	.word	0x0000c310
        /*02e4*/ 	.word	0x00000004
        /*02e8*/ 	.word	0x00000000
        /*02ec*/ 	.short	0x010a
        /*02ee*/ 	.byte	0x3f
	.zero		1


	//   ....[39]....
        /*02f0*/ 	.word	0x0000c3e0
        /*02f4*/ 	.word	0x0000000e
        /*02f8*/ 	.word	0x00000048
        /*02fc*/ 	.short	0x010a
        /*02fe*/ 	.byte	0x3f
	.zero		1


	//   ....[40]....
        /*0300*/ 	.word	0x0000c4b0
        /*0304*/ 	.word	0x00000007
        /*0308*/ 	.word	0x00000000
        /*030c*/ 	.short	0x010a
        /*030e*/ 	.byte	0x3f
	.zero		1


	//   ....[41]....
        /*0310*/ 	.word	0x0000c500
        /*0314*/ 	.word	0x00000009
        /*0318*/ 	.word	0x00000000
        /*031c*/ 	.short	0x010a
        /*031e*/ 	.byte	0x3f
	.zero		1


	//   ....[42]....
        /*0320*/ 	.word	0x0000c550
        /*0324*/ 	.word	0x00000006
        /*0328*/ 	.word	0x00000000
        /*032c*/ 	.short	0x010a
        /*032e*/ 	.byte	0x3f
	.zero		1


	//   ....[43]....
        /*0330*/ 	.word	0x0000c5a0
        /*0334*/ 	.word	0x00000009
        /*0338*/ 	.word	0x00000000
        /*033c*/ 	.short	0x010a
        /*033e*/ 	.byte	0x3f
	.zero		1


	//   ....[44]....
        /*0340*/ 	.word	0x0000c5f0
        /*0344*/ 	.word	0x00000006
        /*0348*/ 	.word	0x00000000
        /*034c*/ 	.short	0x010a
        /*034e*/ 	.byte	0x3f
	.zero		1


	//   ....[45]....
        /*0350*/ 	.word	0x0000c640
        /*0354*/ 	.word	0x00000009
        /*0358*/ 	.word	0x00000000
        /*035c*/ 	.short	0x010a
        /*035e*/ 	.byte	0x3f
	.zero		1


	//   ....[46]....
        /*0360*/ 	.word	0x0000c690
        /*0364*/ 	.word	0x00000006
        /*0368*/ 	.word	0x00000000
        /*036c*/ 	.short	0x010a
        /*036e*/ 	.byte	0x3f
	.zero		1


	//   ....[47]....
        /*0370*/ 	.word	0x0000c6e0
        /*0374*/ 	.word	0x00000009
        /*0378*/ 	.word	0x00000000
        /*037c*/ 	.short	0x010a
        /*037e*/ 	.byte	0x3f
	.zero		1


	//----- nvinfo : EIATTR_NUM_MBARRIERS
	.align		4
.L_35:
        /*0380*/ 	.byte	0x03, 0x38
        /*0382*/ 	.short	0x0014


	//----- nvinfo : EIATTR_EXIT_INSTR_OFFSETS
	.align		4
        /*0384*/ 	.byte	0x04, 0x1c
        /*0386*/ 	.short	(.L_37 - .L_36)


	//   ....[0]....
.L_36:
        /*0388*/ 	.word	0x000006b0


	//   ....[1]....
        /*038c*/ 	.word	0x00000f70


	//   ....[2]....
        /*0390*/ 	.word	0x0000a9a0


	//   ....[3]....
        /*0394*/ 	.word	0x0000afd0


	//   ....[4]....
        /*0398*/ 	.word	0x0000c2a0


	//----- nvinfo : EIATTR_MAX_THREADS
	.align		4
.L_37:
        /*039c*/ 	.byte	0x04, 0x05
        /*039e*/ 	.short	(.L_39 - .L_38)
.L_38:
        /*03a0*/ 	.word	0x00000180
        /*03a4*/ 	.word	0x00000001
        /*03a8*/ 	.word	0x00000001


	//----- nvinfo : EIATTR_CRS_STACK_SIZE
	.align		4
.L_39:
        /*03ac*/ 	.byte	0x04, 0x1e
        /*03ae*/ 	.short	(.L_41 - .L_40)
.L_40:
        /*03b0*/ 	.word	0x00000000


	//----- nvinfo : EIATTR_CBANK_PARAM_SIZE
	.align		4
.L_41:
        /*03b4*/ 	.byte	0x03, 0x19
        /*03b6*/ 	.short	0x0470


	//----- nvinfo : EIATTR_PARAM_CBANK
	.align		4
        /*03b8*/ 	.byte	0x04, 0x0a
        /*03ba*/ 	.short	(.L_43 - .L_42)
	.align		4
.L_42:
        /*03bc*/ 	.word	index@(.nv.constant0._ZN7cutlass13device_kernelINS_4gemm6kernel13GemmUniversalIN4cute5tupleIJiiiiEEENS1_10collective13CollectiveMmaINS1_34MainloopSm90TmaGmmaWarpSpecializedILi9ENS5_IJNS4_1CILi1EEESB_SB_EEENS1_35KernelTmaWarpSpecializedCooperativeEEENS5_IJNSA_ILi256EEENSA_ILi128EEENSA_ILi32EEEEEENS_10bfloat16_tENS5_IJlSB_lEEESJ_SK_NS4_8TiledMMAINS4_8MMA_AtomIJNS4_4SM904GMMA28MMA_64x128x16_F32BF16BF16_SSILNSO_5MajorE0ELSQ_0ELNSO_7ScaleInE1ELSR_1EEEEEENS4_6LayoutINS5_IJNSA_ILi2EEESB_SB_EEENS5_IJSB_NSA_ILi0EEESX_EEEEENS5_IJNS4_10UnderscoreES10_S10_EEEEENS4_13SM90_TMA_LOADENS4_14ComposedLayoutINS4_7SwizzleILi2ELi4ELi3EEENS4_18smem_ptr_flag_bitsILi16EEENSU_INS5_IJNSA_ILi8EEESH_EEENS5_IJSH_SB_EEEEEEEvNS4_8identityES13_S1D_vS1E_EENS_8epilogue10collective6detail29Sm90TmaWarpSpecializedAdapterINS1H_15DefaultEpilogueISJ_SK_SK_NS1G_6thread17LinearCombinationISJ_Li1EffLNS1L_9ScaleType4KindE0ELNS_15FloatRoundStyleE2ESJ_EENS1_15EpilogueDefaultEEEEEvvEEEEvNT_6ParamsE)
        /*03c0*/ 	.short	0x0210
        /*03c2*/ 	.short	0x0470


	//----- nvinfo : EIATTR_SW_WAR
	.align		4
.L_43:
        /*03c4*/ 	.byte	0x04, 0x36
        /*03c6*/ 	.short	(.L_45 - .L_44)
.L_44:
        /*03c8*/ 	.word	0x00000008
.L_45:


//--------------------- .nv.callgraph             --------------------------
	.section	.nv.callgraph,"",@"SHT_CUDA_CALLGRAPH"
	.align	4
	.sectionentsize	8
	.align		4
        /*0000*/ 	.word	0x00000000
	.align		4
        /*0004*/ 	.word	0xffffffff
	.align		4
        /*0008*/ 	.word	index@(_ZN7cutlass13device_kernelINS_4gemm6kernel13GemmUniversalIN4cute5tupleIJiiiiEEENS1_10collective13CollectiveMmaINS1_34MainloopSm90TmaGmmaWarpSpecializedILi9ENS5_IJNS4_1CILi1EEESB_SB_EEENS1_35KernelTmaWarpSpecializedCooperativeEEENS5_IJNSA_ILi256EEENSA_ILi128EEENSA_ILi32EEEEEENS_10bfloat16_tENS5_IJlSB_lEEESJ_SK_NS4_8TiledMMAINS4_8MMA_AtomIJNS4_4SM904GMMA28MMA_64x128x16_F32BF16BF16_SSILNSO_5MajorE0ELSQ_0ELNSO_7ScaleInE1ELSR_1EEEEEENS4_6LayoutINS5_IJNSA_ILi2EEESB_SB_EEENS5_IJSB_NSA_ILi0EEESX_EEEEENS5_IJNS4_10UnderscoreES10_S10_EEEEENS4_13SM90_TMA_LOADENS4_14ComposedLayoutINS4_7SwizzleILi2ELi4ELi3EEENS4_18smem_ptr_flag_bitsILi16EEENSU_INS5_IJNSA_ILi8EEESH_EEENS5_IJSH_SB_EEEEEEEvNS4_8identityES13_S1D_vS1E_EENS_8epilogue10collective6detail29Sm90TmaWarpSpecializedAdapterINS1H_15DefaultEpilogueISJ_SK_SK_NS1G_6thread17LinearCombinationISJ_Li1EffLNS1L_9ScaleType4KindE0ELNS_15FloatRoundStyleE2ESJ_EENS1_15EpilogueDefaultEEEEEvvEEEEvNT_6ParamsE)
	.align		4
        /*000c*/ 	.word	index@(__assertfail)
	.align		4
        /*0010*/ 	.word	0x00000000
	.align		4
        /*0014*/ 	.word	0xfffffffe
	.align		4
        /*0018*/ 	.word	0x00000000
	.align		4
        /*001c*/ 	.word	0xfffffffd
	.align		4
        /*0020*/ 	.word	0x00000000
	.align		4
        /*0024*/ 	.word	0xfffffffc


//--------------------- .nv.constant4             --------------------------
	.section	.nv.constant4,"a",@progbits
	.align	8
	.align		8
.nv.constant4:
        /*0000*/ 	.dword	__assertfail
	.align		8
        /*0008*/ 	.dword	__unnamed_1
	.align		8
        /*0010*/ 	.dword	_ZN39_INTERNAL_e999871b_4_k_cu_5bcc4aa1_27044cuda3std3__45__cpo5beginE
	.align		8
        /*0018*/ 	.dword	_ZN39_INTERNAL_e999871b_4_k_cu_5bcc4aa1_27044cuda3std3__45__cpo3endE
	.align		8
        /*0020*/ 	.dword	_ZN39_INTERNAL_e999871b_4_k_cu_5bcc4aa1_27044cuda3std3__45__cpo6cbeginE
	.align		8
        /*0028*/ 	.dword	_ZN39_INTERNAL_e999871b_4_k_cu_5bcc4aa1_27044cuda3std3__45__cpo4cendE
	.align		8
        /*0030*/ 	.dword	_ZN39_INTERNAL_e999871b_4_k_cu_5bcc4aa1_27044cuda3std3__441_GLOBAL__N__e999871b_4_k_cu_5bcc4aa1_27046ignoreE
	.align		8
        /*0038*/ 	.dword	_ZN39_INTERNAL_e999871b_4_k_cu_5bcc4aa1_27044cuda3std3__419piecewise_constructE
	.align		8
        /*0040*/ 	.dword	_ZN39_INTERNAL_e999871b_4_k_cu_5bcc4aa1_27044cuda3std3__48in_placeE
	.align		8
        /*0048*/ 	.dword	_ZN39_INTERNAL_e999871b_4_k_cu_5bcc4aa1_27044cuda3std6ranges3__45__cpo4swapE
	.align		8
        /*0050*/ 	.dword	_ZN39_INTERNAL_e999871b_4_k_cu_5bcc4aa1_27044cuda3std6ranges3__45__cpo9iter_moveE
	.align		8
        /*0058*/ 	.dword	_ZN39_INTERNAL_e999871b_4_k_cu_5bcc4aa1_27044cute7productE
	.align		8
        /*0060*/ 	.dword	_ZN39_INTERNAL_e999871b_4_k_cu_5bcc4aa1_27044cute1_E
	.align		8
        /*0068*/ 	.dword	$str$22
	.align		8
        /*0070*/ 	.dword	$str$23


//--------------------- .text._ZN7cutlass13device_kernelINS_4gemm6kernel13GemmUniversalIN4cute5tupleIJiiiiEEENS1_10collective13CollectiveMmaINS1_34MainloopSm90TmaGmmaWarpSpecializedILi9ENS5_IJNS4_1CILi1EEESB_SB_EEENS1_35KernelTmaWarpSpecializedCooperativeEEENS5_IJNSA_ILi256EEENSA_ILi128EEENSA_ILi32EEEEEENS_10bfloat16_tENS5_IJlSB_lEEESJ_SK_NS4_8TiledMMAINS4_8MMA_AtomIJNS4_4SM904GMMA28MMA_64x128x16_F32BF16BF16_SSILNSO_5MajorE0ELSQ_0ELNSO_7ScaleInE1ELSR_1EEEEEENS4_6LayoutINS5_IJNSA_ILi2EEESB_SB_EEENS5_IJSB_NSA_ILi0EEESX_EEEEENS5_IJNS4_10UnderscoreES10_S10_EEEEENS4_13SM90_TMA_LOADENS4_14ComposedLayoutINS4_7SwizzleILi2ELi4ELi3EEENS4_18smem_ptr_flag_bitsILi16EEENSU_INS5_IJNSA_ILi8EEESH_EEENS5_IJSH_SB_EEEEEEEvNS4_8identityES13_S1D_vS1E_EENS_8epilogue10collective6detail29Sm90TmaWarpSpecializedAdapterINS1H_15DefaultEpilogueISJ_SK_SK_NS1G_6thread17LinearCombinationISJ_Li1EffLNS1L_9ScaleType4KindE0ELNS_15FloatRoundStyleE2ESJ_EENS1_15EpilogueDefaultEEEEEvvEEEEvNT_6ParamsE --------------------------
	.section	.text._ZN7cutlass13device_kernelINS_4gemm6kernel13GemmUniversalIN4cute5tupleIJiiiiEEENS1_10collective13CollectiveMmaINS1_34MainloopSm90TmaGmmaWarpSpecializedILi9ENS5_IJNS4_1CILi1EEESB_SB_EEENS1_35KernelTmaWarpSpecializedCooperativeEEENS5_IJNSA_ILi256EEENSA_ILi128EEENSA_ILi32EEEEEENS_10bfloat16_tENS5_IJlSB_lEEESJ_SK_NS4_8TiledMMAINS4_8MMA_AtomIJNS4_4SM904GMMA28MMA_64x128x16_F32BF16BF16_SSILNSO_5MajorE0ELSQ_0ELNSO_7ScaleInE1ELSR_1EEEEEENS4_6LayoutINS5_IJNSA_ILi2EEESB_SB_EEENS5_IJSB_NSA_ILi0EEESX_EEEEENS5_IJNS4_10UnderscoreES10_S10_EEEEENS4_13SM90_TMA_LOADENS4_14ComposedLayoutINS4_7SwizzleILi2ELi4ELi3EEENS4_18smem_ptr_flag_bitsILi16EEENSU_INS5_IJNSA_ILi8EEESH_EEENS5_IJSH_SB_EEEEEEEvNS4_8identityES13_S1D_vS1E_EENS_8epilogue10collective6detail29Sm90TmaWarpSpecializedAdapterINS1H_15DefaultEpilogueISJ_SK_SK_NS1G_6thread17LinearCombinationISJ_Li1EffLNS1L_9ScaleType4KindE0ELNS_15FloatRoundStyleE2ESJ_EENS1_15EpilogueDefaultEEEEEvvEEEEvNT_6ParamsE,"ax",@progbits
	.align	128
.text._ZN7cutlass13device_kernelINS_4gemm6kernel13GemmUniversalIN4cute5tupleIJiiiiEEENS1_10collective13CollectiveMmaINS1_34MainloopSm90TmaGmmaWarpSpecializedILi9ENS5_IJNS4_1CILi1EEESB_SB_EEENS1_35KernelTmaWarpSpecializedCooperativeEEENS5_IJNSA_ILi256EEENSA_ILi128EEENSA_ILi32EEEEEENS_10bfloat16_tENS5_IJlSB_lEEESJ_SK_NS4_8TiledMMAINS4_8MMA_AtomIJNS4_4SM904GMMA28MMA_64x128x16_F32BF16BF16_SSILNSO_5MajorE0ELSQ_0ELNSO_7ScaleInE1ELSR_1EEEEEENS4_6LayoutINS5_IJNSA_ILi2EEESB_SB_EEENS5_IJSB_NSA_ILi0EEESX_EEEEENS5_IJNS4_10UnderscoreES10_S10_EEEEENS4_13SM90_TMA_LOADENS4_14ComposedLayoutINS4_7SwizzleILi2ELi4ELi3EEENS4_18smem_ptr_flag_bitsILi16EEENSU_INS5_IJNSA_ILi8EEESH_EEENS5_IJSH_SB_EEEEEEEvNS4_8identityES13_S1D_vS1E_EENS_8epilogue10collective6detail29Sm90TmaWarpSpecializedAdapterINS1H_15DefaultEpilogueISJ_SK_SK_NS1G_6thread17LinearCombinationISJ_Li1EffLNS1L_9ScaleType4KindE0ELNS_15FloatRoundStyleE2ESJ_EENS1_15EpilogueDefaultEEEEEvvEEEEvNT_6ParamsE:
        .type           _ZN7cutlass13device_kernelINS_4gemm6kernel13GemmUniversalIN4cute5tupleIJiiiiEEENS1_10collective13CollectiveMmaINS1_34MainloopSm90TmaGmmaWarpSpecializedILi9ENS5_IJNS4_1CILi1EEESB_SB_EEENS1_35KernelTmaWarpSpecializedCooperativeEEENS5_IJNSA_ILi256EEENSA_ILi128EEENSA_ILi32EEEEEENS_10bfloat16_tENS5_IJlSB_lEEESJ_SK_NS4_8TiledMMAINS4_8MMA_AtomIJNS4_4SM904GMMA28MMA_64x128x16_F32BF16BF16_SSILNSO_5MajorE0ELSQ_0ELNSO_7ScaleInE1ELSR_1EEEEEENS4_6LayoutINS5_IJNSA_ILi2EEESB_SB_EEENS5_IJSB_NSA_ILi0EEESX_EEEEENS5_IJNS4_10UnderscoreES10_S10_EEEEENS4_13SM90_TMA_LOADENS4_14ComposedLayoutINS4_7SwizzleILi2ELi4ELi3EEENS4_18smem_ptr_flag_bitsILi16EEENSU_INS5_IJNSA_ILi8EEESH_EEENS5_IJSH_SB_EEEEEEEvNS4_8identityES13_S1D_vS1E_EENS_8epilogue10collective6detail29Sm90TmaWarpSpecializedAdapterINS1H_15DefaultEpilogueISJ_SK_SK_NS1G_6thread17LinearCombinationISJ_Li1EffLNS1L_9ScaleType4KindE0ELNS_15FloatRoundStyleE2ESJ_EENS1_15EpilogueDefaultEEEEEvvEEEEvNT_6ParamsE,@function
        .size           _ZN7cutlass13device_kernelINS_4gemm6kernel13GemmUniversalIN4cute5tupleIJiiiiEEENS1_10collective13CollectiveMmaINS1_34MainloopSm90TmaGmmaWarpSpecializedILi9ENS5_IJNS4_1CILi1EEESB_SB_EEENS1_35KernelTmaWarpSpecializedCooperativeEEENS5_IJNSA_ILi256EEENSA_ILi128EEENSA_ILi32EEEEEENS_10bfloat16_tENS5_IJlSB_lEEESJ_SK_NS4_8TiledMMAINS4_8MMA_AtomIJNS4_4SM904GMMA28MMA_64x128x16_F32BF16BF16_SSILNSO_5MajorE0ELSQ_0ELNSO_7ScaleInE1ELSR_1EEEEEENS4_6LayoutINS5_IJNSA_ILi2EEESB_SB_EEENS5_IJSB_NSA_ILi0EEESX_EEEEENS5_IJNS4_10UnderscoreES10_S10_EEEEENS4_13SM90_TMA_LOADENS4_14ComposedLayoutINS4_7SwizzleILi2ELi4ELi3EEENS4_18smem_ptr_flag_bitsILi16EEENSU_INS5_IJNSA_ILi8EEESH_EEENS5_IJSH_SB_EEEEEEEvNS4_8identityES13_S1D_vS1E_EENS_8epilogue10collective6detail29Sm90TmaWarpSpecializedAdapterINS1H_15DefaultEpilogueISJ_SK_SK_NS1G_6thread17LinearCombinationISJ_Li1EffLNS1L_9ScaleType4KindE0ELNS_15FloatRoundStyleE2ESJ_EENS1_15EpilogueDefaultEEEEEvvEEEEvNT_6ParamsE,(.L_x_331 - _ZN7cutlass13device_kernelINS_4gemm6kernel13GemmUniversalIN4cute5tupleIJiiiiEEENS1_10collective13CollectiveMmaINS1_34MainloopSm90TmaGmmaWarpSpecializedILi9ENS5_IJNS4_1CILi1EEESB_SB_EEENS1_35KernelTmaWarpSpecializedCooperativeEEENS5_IJNSA_ILi256EEENSA_ILi128EEENSA_ILi32EEEEEENS_10bfloat16_tENS5_IJlSB_lEEESJ_SK_NS4_8TiledMMAINS4_8MMA_AtomIJNS4_4SM904GMMA28MMA_64x128x16_F32BF16BF16_SSILNSO_5MajorE0ELSQ_0ELNSO_7ScaleInE1ELSR_1EEEEEENS4_6LayoutINS5_IJNSA_ILi2EEESB_SB_EEENS5_IJSB_NSA_ILi0EEESX_EEEEENS5_IJNS4_10UnderscoreES10_S10_EEEEENS4_13SM90_TMA_LOADENS4_14ComposedLayoutINS4_7SwizzleILi2ELi4ELi3EEENS4_18smem_ptr_flag_bitsILi16EEENSU_INS5_IJNSA_ILi8EEESH_EEENS5_IJSH_SB_EEEEEEEvNS4_8identityES13_S1D_vS1E_EENS_8epilogue10collective6detail29Sm90TmaWarpSpecializedAdapterINS1H_15DefaultEpilogueISJ_SK_SK_NS1G_6thread17LinearCombinationISJ_Li1EffLNS1L_9ScaleType4KindE0ELNS_15FloatRoundStyleE2ESJ_EENS1_15EpilogueDefaultEEEEEvvEEEEvNT_6ParamsE)
        .other          _ZN7cutlass13device_kernelINS_4gemm6kernel13GemmUniversalIN4cute5tupleIJiiiiEEENS1_10collective13CollectiveMmaINS1_34MainloopSm90TmaGmmaWarpSpecializedILi9ENS5_IJNS4_1CILi1EEESB_SB_EEENS1_35KernelTmaWarpSpecializedCooperativeEEENS5_IJNSA_ILi256EEENSA_ILi128EEENSA_ILi32EEEEEENS_10bfloat16_tENS5_IJlSB_lEEESJ_SK_NS4_8TiledMMAINS4_8MMA_AtomIJNS4_4SM904GMMA28MMA_64x128x16_F32BF16BF16_SSILNSO_5MajorE0ELSQ_0ELNSO_7ScaleInE1ELSR_1EEEEEENS4_6LayoutINS5_IJNSA_ILi2EEESB_SB_EEENS5_IJSB_NSA_ILi0EEESX_EEEEENS5_IJNS4_10UnderscoreES10_S10_EEEEENS4_13SM90_TMA_LOADENS4_14ComposedLayoutINS4_7SwizzleILi2ELi4ELi3EEENS4_18smem_ptr_flag_bitsILi16EEENSU_INS5_IJNSA_ILi8EEESH_EEENS5_IJSH_SB_EEEEEEEvNS4_8identityES13_S1D_vS1E_EENS_8epilogue10collective6detail29Sm90TmaWarpSpecializedAdapterINS1H_15DefaultEpilogueISJ_SK_SK_NS1G_6thread17LinearCombinationISJ_Li1EffLNS1L_9ScaleType4KindE0ELNS_15FloatRoundStyleE2ESJ_EENS1_15EpilogueDefaultEEEEEvvEEEEvNT_6ParamsE,@"STO_CUDA_ENTRY STV_DEFAULT"
_ZN7cutlass13device_kernelINS_4gemm6kernel13GemmUniversalIN4cute5tupleIJiiiiEEENS1_10collective13CollectiveMmaINS1_34MainloopSm90TmaGmmaWarpSpecializedILi9ENS5_IJNS4_1CILi1EEESB_SB_EEENS1_35KernelTmaWarpSpecializedCooperativeEEENS5_IJNSA_ILi256EEENSA_ILi128EEENSA_ILi32EEEEEENS_10bfloat16_tENS5_IJlSB_lEEESJ_SK_NS4_8TiledMMAINS4_8MMA_AtomIJNS4_4SM904GMMA28MMA_64x128x16_F32BF16BF16_SSILNSO_5MajorE0ELSQ_0ELNSO_7ScaleInE1ELSR_1EEEEEENS4_6LayoutINS5_IJNSA_ILi2EEESB_SB_EEENS5_IJSB_NSA_ILi0EEESX_EEEEENS5_IJNS4_10UnderscoreES10_S10_EEEEENS4_13SM90_TMA_LOADENS4_14ComposedLayoutINS4_7SwizzleILi2ELi4ELi3EEENS4_18smem_ptr_flag_bitsILi16EEENSU_INS5_IJNSA_ILi8EEESH_EEENS5_IJSH_SB_EEEEEEEvNS4_8identityES13_S1D_vS1E_EENS_8epilogue10collective6detail29Sm90TmaWarpSpecializedAdapterINS1H_15DefaultEpilogueISJ_SK_SK_NS1G_6thread17LinearCombinationISJ_Li1EffLNS1L_9ScaleType4KindE0ELNS_15FloatRoundStyleE2ESJ_EENS1_15EpilogueDefaultEEEEEvvEEEEvNT_6ParamsE:
[----:B------:R-:W0:Y:S01]  /*0000*/  LDC R1, c[0x0][0x28] ;  /* 0x00000a00ff017b82 */ /* 0x000e220000000800 */
[----:B------:R-:W1:Y:S01]  /*0010*/  S2R R18, SR_TID.X ;  /* 0x0000000000127919 */ /* 0x000e620000002100 */
[----:B------:R-:W-:Y:S01]  /*0020*/  ELECT P0, URZ, PT ;  /* 0x00000000003f782f */ /* 0x000fe20003800000 */
[----:B------:R-:W-:Y:S01]  /*0030*/  BSSY B0, `(.L_x_0) ;  /* 0x000000f000007945 */ /* 0x000fe20003800000 */
[--C-:B-1----:R-:W-:Y:S02]  /*0040*/  SHF.R.U32.HI R0, RZ, 0x5, R18.reuse ;  /* 0x00000005ff007819 */ /* 0x102fe40000011612 */
[----:B------:R-:W-:-:S03]  /*0050*/  SHF.R.U32.HI R22, RZ, 0x7, R18 ;  /* 0x00000007ff167819 */ /* 0x000fc60000011612 */
[----:B------:R-:W1:Y:S04]  /*0060*/  SHFL.IDX PT, R5, R0, RZ, 0x1f ;  /* 0x00001fff00057589 */ /* 0x000e6800000e0000 */
[----:B------:R2:W3:Y:S01]  /*0070*/  SHFL.IDX PT, R8, R22, RZ, 0x1f ;  /* 0x00001fff16087589 */ /* 0x0004e200000e0000 */
[----:B-1----:R-:W-:-:S13]  /*0080*/  ISETP.NE.OR P0, PT, R5, RZ, !P0 ;  /* 0x000000ff0500720c */ /* 0x002fda0004705670 */
[----:B0-23--:R-:W-:Y:S05]  /*0090*/  @P0 BRA `(.L_x_1) ;  /* 0x0000000000200947 */ /* 0x00dfea0003800000 */
[----:B------:R-:W-:Y:S02]  /*00a0*/  ULDC.64 UR4, c[0x0][0x198] ;  /* 0x0000660000047ab9 */ /* 0x000fe40000000a00 */
[----:B------:R-:W-:Y:S02]  /*00b0*/  UIADD3 UR6, UP0, UR4, 0xf0, URZ ;  /* 0x000000f004067890 */ /* 0x000fe4000ff1e03f */
[----:B------:R-:W-:Y:S02]  /*00c0*/  UIADD3 UR4, UP1, UR4, 0x1f0, URZ ;  /* 0x000001f004047890 */ /* 0x000fe4000ff3e03f */
[----:B------:R-:W-:Y:S02]  /*00d0*/  UIADD3.X UR7, URZ, UR5, URZ, UP0, !UPT ;  /* 0x000000053f077290 */ /* 0x000fe400087fe43f */
[----:B------:R-:W-:-:S07]  /*00e0*/  UIADD3.X UR5, URZ, UR5, URZ, UP1, !UPT ;  /* 0x000000053f057290 */ /* 0x000fce0008ffe43f */
[----:B------:R0:W-:Y:S02]  /*00f0*/  UTMACCTL.PF [UR6] ;  /* 0x00000000060079b9 */ /* 0x0001e40008040000 */
[----:B------:R0:W-:Y:S02]  /*0100*/  UTMACCTL.PF [UR4] ;  /* 0x00000000040079b9 */ /* 0x0001e40008040000 */
[----:B0-----:R-:W-:Y:S01]  /*0110*/  NOP ;  /* 0x0000000000007918 */ /* 0x001fe20000000000 */
.L_x_1:
[----:B------:R-:W-:Y:S05]  /*0120*/  BSYNC B0 ;  /* 0x0000000000007941 */ /* 0x000fea0003800000 */
.L_x_0:
[----:B------:R-:W0:Y:S02]  /*0130*/  SHFL.IDX PT, R2, R0, RZ, 0x1f ;  /* 0x00001fff00027589 */ /* 0x000e2400000e0000 */
[----:B0-----:R-:W-:-:S13]  /*0140*/  ISETP.NE.AND P0, PT, R2, RZ, PT ;  /* 0x000000ff0200720c */ /* 0x001fda0003f05270 */
[----:B------:R-:W-:Y:S05]  /*0150*/  @P0 BRA `(.L_x_2) ;  /* 0x00000000008c0947 */ /* 0x000fea0003800000 */
[----:B------:R-:W-:Y:S01]  /*0160*/  ELECT P0, URZ, PT ;  /* 0x00000000003f782f */ /* 0x000fe20003800000 */
[----:B------:R-:W-:-:S12]  /*0170*/  BSSY B0, `(.L_x_2) ;  /* 0x0000021000007945 */ /* 0x000fd80003800000 */
[----:B------:R-:W-:Y:S05]  /*0180*/  @!P0 BRA `(.L_x_3) ;  /* 0x00000000007c8947 */ /* 0x000fea0003800000 */
[----:B------:R-:W0:Y:S01]  /*0190*/  S2UR UR8, SR_CgaCtaId ;  /* 0x00000000000879c3 */ /* 0x000e220000008800 */
[----:B------:R-:W-:Y:S01]  /*01a0*/  UMOV UR4, 0x400 ;  /* 0x0000040000047882 */ /* 0x000fe20000000000 */
[----:B------:R-:W-:Y:S01]  /*01b0*/  UMOV UR5, 0x1 ;  /* 0x0000000100057882 */ /* 0x000fe20000000000 */
[----:B------:R-:W-:Y:S02]  /*01c0*/  UMOV UR6, 0x100 ;  /* 0x0000010000067882 */ /* 0x000fe40000000000 */
[----:B------:R-:W-:-:S04]  /*01d0*/  UIADD3 UR6, -UR6, 0x100000, URZ ;  /* 0x0010000006067890 */ /* 0x000fc8000fffe13f */
[----:B------:R-:W-:Y:S02]  /*01e0*/  USHF.L.U32 UR7, UR6, 0xb, URZ ;  /* 0x0000000b06077899 */ /* 0x000fe4000800063f */
[----:B------:R-:W-:Y:S02]  /*01f0*/  USHF.L.U32 UR6, UR6, 0x1, URZ ;  /* 0x0000000106067899 */ /* 0x000fe4000800063f */
[----:B0-----:R-:W-:Y:S02]  /*0200*/  ULEA UR8, UR8, UR4, 0x18 ;  /* 0x0000000408087291 */ /* 0x001fe4000f8ec03f */
[----:B------:R-:W-:-:S04]  /*0210*/  UIADD3 UR4, -UR5, 0x100000, URZ ;  /* 0x0010000005047890 */ /* 0x000fc8000fffe13f */
[----:B------:R-:W-:Y:S02]  /*0220*/  USHF.L.U32 UR5, UR4, 0xb, URZ ;  /* 0x0000000b04057899 */ /* 0x000fe4000800063f */
[----:B------:R-:W-:Y:S01]  /*0230*/  USHF.L.U32 UR4, UR4, 0x1, URZ ;  /* 0x0000000104047899 */ /* 0x000fe2000800063f */
[----:B------:R-:W0:Y:S11]  /*0240*/  FENCE.VIEW.ASYNC.S ;  /* 0x00000000000073c6 */ /* 0x000e360000000000 */
[----:B0-----:R0:W1:Y:S01]  /*0250*/  SYNCS.EXCH.64 URZ, [UR8], UR4 ;  /* 0x00000004083f75b2 */ /* 0x0010620008000100 */
[----:B------:R0:W2:Y:S01]  /*0260*/  SYNCS.EXCH.64 URZ, [UR8+0x48], UR6 ;  /* 0x00004806083f75b2 */ /* 0x0000a20008000100 */
[----:B------:R0:W3:Y:S01]  /*0270*/  SYNCS.EXCH.64 URZ, [UR8+0x8], UR4 ;  /* 0x00000804083f75b2 */ /* 0x0000e20008000100 */
[----:B------:R0:W4:Y:S01]  /*0280*/  SYNCS.EXCH.64 URZ, [UR8+0x50], UR6 ;  /* 0x00005006083f75b2 */ /* 0x0001220008000100 */
[----:B------:R0:W0:Y:S01]  /*0290*/  SYNCS.EXCH.64 URZ, [UR8+0x10], UR4 ;  /* 0x00001004083f75b2 */ /* 0x0000220008000100 */
        /* <DEDUP_REMOVED lines=13> */
[----:B------:R-:W-:Y:S01]  /*0370*/  NOP ;  /* 0x0000000000007918 */ /* 0x000fe20000000000 */
.L_x_3:
[----:B0-----:R-:W-:Y:S05]  /*0380*/  BSYNC B0 ;  /* 0x0000000000007941 */ /* 0x001fea0003800000 */
.L_x_2:
[----:B------:R-:W0:Y:S01]  /*0390*/  SHFL.IDX PT, R0, R0, RZ, 0x1f ;  /* 0x00001fff00007589 */ /* 0x000e2200000e0000 */
[----:B------:R-:W-:Y:S01]  /*03a0*/  ELECT P0, URZ, PT ;  /* 0x00000000003f782f */ /* 0x000fe20003800000 */
[----:B------:R-:W5:Y:S01]  /*03b0*/  LDC R2, c[0x0][0x65c] ;  /* 0x00019700ff027b82 */ /* 0x000f620000000800 */
[----:B------:R-:W-:Y:S01]  /*03c0*/  SHF.R.S32.HI R6, RZ, 0x1f, R5 ;  /* 0x0000001fff067819 */ /* 0x000fe20000011405 */
[----:B------:R-:W1:Y:S01]  /*03d0*/  S2R R3, SR_CTAID.Y ;  /* 0x0000000000037919 */ /* 0x000e620000002600 */
[----:B------:R-:W-:Y:S01]  /*03e0*/  UMOV UR4, 0x20 ;  /* 0x0000002000047882 */ /* 0x000fe20000000000 */
[----:B------:R-:W-:Y:S01]  /*03f0*/  ISETP.NE.AND P2, PT, R8, RZ, PT ;  /* 0x000000ff0800720c */ /* 0x000fe20003f45270 */
[----:B------:R-:W-:Y:S01]  /*0400*/  NOP ;  /* 0x0000000000007918 */ /* 0x000fe20000000000 */
[----:B------:R-:W2:Y:S01]  /*0410*/  S2R R4, SR_CTAID.X ;  /* 0x0000000000047919 */ /* 0x000ea20000002500 */
[----:B------:R-:W-:Y:S01]  /*0420*/  LEA.HI R6, R6, R5, RZ, 0x2 ;  /* 0x0000000506067211 */ /* 0x000fe200078f10ff */
[----:B------:R-:W-:Y:S01]  /*0430*/  NOP ;  /* 0x0000000000007918 */ /* 0x000fe20000000000 */
[----:B0-----:R-:W-:-:S02]  /*0440*/  ISETP.NE.OR P0, PT, R0, RZ, !P0 ;  /* 0x000000ff0000720c */ /* 0x001fc40004705670 */
[----:B-----5:R-:W-:-:S04]  /*0450*/  ISETP.NE.AND P3, PT, R2, 0x1, PT ;  /* 0x000000010200780c */ /* 0x020fc80003f65270 */
[----:B------:R-:W-:Y:S02]  /*0460*/  P2R R0, PR, RZ, 0x8 ;  /* 0x00000008ff007803 */ /* 0x000fe40000000000 */
[----:B------:R-:W-:-:S05]  /*0470*/  LOP3.LUT R0, R6, 0xfffffffc, RZ, 0xc0, !PT ;  /* 0xfffffffc06007812 */ /* 0x000fca00078ec0ff */
[----:B------:R-:W-:Y:S01]  /*0480*/  VOTEU.ALL UP0, P0 ;  /* 0x00000000003f7886 */ /* 0x000fe20000000000 */
[----:B------:R-:W-:Y:S01]  /*0490*/  IMAD.IADD R0, R5, 0x1, -R0 ;  /* 0x0000000105007824 */ /* 0x000fe200078e0a00 */
[----:B------:R-:W2:Y:S01]  /*04a0*/  @P3 LDC R17, c[0x0][0x10] ;  /* 0x00000400ff113b82 */ /* 0x000ea20000000800 */
[----:B------:R-:W-:Y:S01]  /*04b0*/  VOTEU.ALL UP1, P0 ;  /* 0x00000000003f7886 */ /* 0x000fe20000020000 */
[----:B-1----:R-:W-:Y:S01]  /*04c0*/  @P3 IMAD.MOV.U32 R6, RZ, RZ, R3 ;  /* 0x000000ffff063224 */ /* 0x002fe200078e0003 */
[----:B------:R-:W-:Y:S01]  /*04d0*/  @!UP0 UMOV UR6, 0x400 ;  /* 0x0000040000068882 */ /* 0x000fe20000000000 */
[----:B------:R-:W-:-:S04]  /*04e0*/  @!UP0 UIADD3 UR4, -UR4, 0x100000, URZ ;  /* 0x0010000004048890 */ /* 0x000fc8000fffe13f */
[----:B------:R-:W-:Y:S02]  /*04f0*/  @!UP0 USHF.L.U32 UR5, UR4, 0xb, URZ ;  /* 0x0000000b04058899 */ /* 0x000fe4000800063f */
[----:B------:R-:W-:Y:S01]  /*0500*/  @!UP0 USHF.L.U32 UR4, UR4, 0x1, URZ ;  /* 0x0000000104048899 */ /* 0x000fe2000800063f */
[----:B------:R-:W-:Y:S02]  /*0510*/  @P3 IMAD.MOV.U32 R7, RZ, RZ, RZ ;  /* 0x000000ffff073224 */ /* 0x000fe400078e00ff */
[----:B------:R-:W-:Y:S01]  /*0520*/  IMAD.MOV.U32 R5, RZ, RZ, RZ ;  /* 0x000000ffff057224 */ /* 0x000fe200078e00ff */
[----:B------:R-:W0:Y:S01]  /*0530*/  @!UP0 S2UR UR7, SR_CgaCtaId ;  /* 0x00000000000789c3 */ /* 0x000e220000008800 */
[----:B------:R-:W-:-:S07]  /*0540*/  @P3 IMAD.MOV.U32 R11, RZ, RZ, RZ ;  /* 0x000000ffff0b3224 */ /* 0x000fce00078e00ff */
[----:B------:R-:W1:Y:S01]  /*0550*/  @!P3 LDC R9, c[0x0][0xc] ;  /* 0x00000300ff09bb82 */ /* 0x000e620000000800 */
[----:B--2---:R-:W-:-:S04]  /*0560*/  @P3 IMAD.WIDE.U32 R16, R4, R17, R6 ;  /* 0x0000001104103225 */ /* 0x004fc800078e0006 */
[----:B------:R-:W-:Y:S01]  /*0570*/  @P3 IMAD.IADD R17, R17, 0x1, R11 ;  /* 0x0000000111113824 */ /* 0x000fe200078e020b */
[----:B0-----:R-:W-:Y:S01]  /*0580*/  @!UP0 ULEA UR6, UR7, UR6, 0x18 ;  /* 0x0000000607068291 */ /* 0x001fe2000f8ec03f */
[----:B------:R-:W-:Y:S01]  /*0590*/  VOTEU.ALL UP0, P0 ;  /* 0x00000000003f7886 */ /* 0x000fe20000000000 */
[----:B------:R-:W-:-:S04]  /*05a0*/  ISETP.NE.AND P0, PT, R0, 0x3, PT ;  /* 0x000000030000780c */ /* 0x000fc80003f05270 */
[----:B------:R-:W-:Y:S01]  /*05b0*/  ISETP.EQ.OR P0, PT, R0, RZ, !P0 ;  /* 0x000000ff0000720c */ /* 0x000fe20004702670 */
[----:B-1----:R-:W-:-:S03]  /*05c0*/  @!P3 IMAD.WIDE.U32 R6, R9, R3, R4 ;  /* 0x000000030906b225 */ /* 0x002fc600078e0004 */
[C---:B------:R-:W-:Y:S01]  /*05d0*/  ISETP.EQ.AND P0, PT, R8.reuse, RZ, P0 ;  /* 0x000000ff0800720c */ /* 0x040fe20000702270 */
[----:B------:R-:W-:Y:S01]  /*05e0*/  VIADD R8, R8, 0xffffffff ;  /* 0xffffffff08087836 */ /* 0x000fe20000000000 */
[----:B------:R-:W0:Y:S02]  /*05f0*/  FENCE.VIEW.ASYNC.S ;  /* 0x00000000000073c6 */ /* 0x000e240000000000 */
[----:B0-----:R0:W3:Y:S01]  /*0600*/  @!UP0 SYNCS.EXCH.64 URZ, [UR6+0xa0], UR4 ;  /* 0x0000a004063f85b2 */ /* 0x0010e20008000100 */
[----:B------:R-:W-:Y:S01]  /*0610*/  @!P3 IMAD.MOV.U32 R16, RZ, RZ, R6 ;  /* 0x000000ffff10b224 */ /* 0x000fe200078e0006 */
[----:B------:R-:W-:Y:S01]  /*0620*/  SEL R19, RZ, 0x1, !P0 ;  /* 0x00000001ff137807 */ /* 0x000fe20004000000 */
[----:B------:R-:W-:Y:S01]  /*0630*/  @!P3 IMAD.MOV.U32 R17, RZ, RZ, R7 ;  /* 0x000000ffff11b224 */ /* 0x000fe200078e0007 */
[----:B------:R-:W-:-:S04]  /*0640*/  ISETP.GE.U32.AND P1, PT, R8, 0x2, PT ;  /* 0x000000020800780c */ /* 0x000fc80003f26070 */
[----:B------:R-:W-:Y:S01]  /*0650*/  SEL R19, R19, 0x2, P1 ;  /* 0x0000000213137807 */ /* 0x000fe20000800000 */
[----:B------:R0:W3:Y:S01]  /*0660*/  @!UP1 SYNCS.EXCH.64 URZ, [UR6+0xa8], UR4 ;  /* 0x0000a804063f95b2 */ /* 0x0000e20008000100 */
[----:B------:R-:W-:Y:S01]  /*0670*/  NOP ;  /* 0x0000000000007918 */ /* 0x000fe20000000000 */
[----:B---34-:R-:W-:Y:S06]  /*0680*/  BAR.SYNC.DEFER_BLOCKING 0x0 ;  /* 0x0000000000007b1d */ /* 0x018fec0000010000 */
[----:B------:R-:W-:Y:S05]  /*0690*/  @!P2 BRA `(.L_x_4) ;  /* 0x000000a000c4a947 */ /* 0x000fea0003800000 */
[----:B------:R-:W-:-:S13]  /*06a0*/  ISETP.GT.U32.AND P0, PT, R8, 0x1, PT ;  /* 0x000000010800780c */ /* 0x000fda0003f04070 */
[----:B0-----:R-:W-:Y:S05]  /*06b0*/  @P0 EXIT ;  /* 0x000000000000094d */ /* 0x001fea0003800000 */
[----:B------:R-:W-:Y:S01]  /*06c0*/  ULDC.64 UR4, c[0x0][0x650] ;  /* 0x0001940000047ab9 */ /* 0x000fe20000000a00 */
[----:B------:R-:W-:Y:S01]  /*06d0*/  PRMT R0, RZ, 0x7610, R0 ;  /* 0x00007610ff007816 */ /* 0x000fe20000000000 */
[----:B------:R-:W-:Y:S01]  /*06e0*/  IMAD.MOV.U32 R152, RZ, RZ, -0x1 ;  /* 0xffffffffff987424 */ /* 0x000fe200078e00ff */
[----:B------:R-:W-:Y:S01]  /*06f0*/  ISETP.GE.U32.AND P0, PT, R16, UR4, PT ;  /* 0x0000000410007c0c */ /* 0x000fe2000bf06070 */
[----:B------:R-:W-:Y:S01]  /*0700*/  IMAD.MOV.U32 R153, RZ, RZ, -0x1 ;  /* 0xffffffffff997424 */ /* 0x000fe200078e00ff */
[----:B------:R-:W-:Y:S02]  /*0710*/  MOV R23, 0xffffffff ;  /* 0xffffffff00177802 */ /* 0x000fe40000000f00 */
[----:B------:R-:W-:-:S13]  /*0720*/  ISETP.GE.U32.AND.EX P0, PT, R17, UR5, PT, P0 ;  /* 0x0000000511007c0c */ /* 0x000fda000bf06100 */
[----:B------:R-:W-:Y:S05]  /*0730*/  @P0 BRA `(.L_x_5) ;  /* 0x0000000400540947 */ /* 0x000fea0003800000 */
[----:B------:R-:W0:Y:S01]  /*0740*/  LDC.64 R14, c[0x0][0x628] ;  /* 0x00018a00ff0e7b82 */ /* 0x000e220000000a00 */
[----:B------:R-:W-:Y:S02]  /*0750*/  IMAD.MOV.U32 R6, RZ, RZ, R16 ;  /* 0x000000ffff067224 */ /* 0x000fe400078e0010 */
[----:B------:R-:W-:-:S05]  /*0760*/  IMAD.MOV.U32 R7, RZ, RZ, R17 ;  /* 0x000000ffff077224 */ /* 0x000fca00078e0011 */
[----:B------:R-:W1:Y:S08]  /*0770*/  LDC R0, c[0x0][0x630] ;  /* 0x00018c00ff007b82 */ /* 0x000e700000000800 */
[----:B------:R-:W2:Y:S01]  /*0780*/  LDC.64 R20, c[0x0][0x620] ;  /* 0x00018800ff147b82 */ /* 0x000ea20000000a00 */
[----:B0-----:R-:W-:-:S04]  /*0790*/  ISETP.NE.U32.AND P0, PT, R14, RZ, PT ;  /* 0x000000ff0e00720c */ /* 0x001fc80003f05070 */
[----:B------:R-:W-:-:S13]  /*07a0*/  ISETP.NE.AND.EX P0, PT, R15, RZ, PT, P0 ;  /* 0x000000ff0f00720c */ /* 0x000fda0003f05300 */
[----:B-12---:R-:W-:Y:S05]  /*07b0*/  @!P0 BRA `(.L_x_6) ;  /* 0x0000000000288947 */ /* 0x006fea0003800000 */
[----:B------:R-:W0:Y:S02]  /*07c0*/  LDC R11, c[0x0][0x634] ;  /* 0x00018d00ff0b7b82 */ /* 0x000e240000000800 */
[----:B0-----:R-:W-:-:S05]  /*07d0*/  IADD3 R11, P0, R16, R11, RZ ;  /* 0x0000000b100b7210 */ /* 0x001fca0007f1e0ff */
[----:B------:R-:W-:-:S04]  /*07e0*/  IMAD.X R13, RZ, RZ, R17, P0 ;  /* 0x000000ffff0d7224 */ /* 0x000fc800000e0611 */
[----:B------:R-:W-:-:S04]  /*07f0*/  IMAD.WIDE.U32 R6, R13, R14, RZ ;  /* 0x0000000e0d067225 */ /* 0x000fc800078e00ff */
[----:B------:R-:W-:-:S04]  /*0800*/  IMAD.WIDE.U32 R8, P0, R11, R15, R6 ;  /* 0x0000000f0b087225 */ /* 0x000fc80007800006 */
[----:B------:R-:W-:-:S04]  /*0810*/  IMAD.WIDE.U32 R6, R11, R14, RZ ;  /* 0x0000000e0b067225 */ /* 0x000fc800078e00ff */
[----:B------:R-:W-:Y:S01]  /*0820*/  IMAD.X R11, RZ, RZ, RZ, P0 ;  /* 0x000000ffff0b7224 */ /* 0x000fe200000e06ff */
[----:B------:R-:W-:Y:S01]  /*0830*/  IADD3 RZ, P0, R7, R8, RZ ;  /* 0x0000000807ff7210 */ /* 0x000fe20007f1e0ff */
[----:B------:R-:W-:-:S04]  /*0840*/  IMAD.MOV.U32 R10, RZ, RZ, R9 ;  /* 0x000000ffff0a7224 */ /* 0x000fc800078e0009 */
[----:B------:R-:W-:-:S08]  /*0850*/  IMAD.WIDE.U32.X R6, R13, R15, R10, P0 ;  /* 0x0000000f0d067225 */ /* 0x000fd000000e040a */
.L_x_6:
[-CC-:B------:R-:W-:Y:S01]  /*0860*/  SHF.R.U64 R23, R6, R0.reuse, R7.reuse ;  /* 0x0000000006177219 */ /* 0x180fe20000001207 */
[----:B------:R-:W0:Y:S01]  /*0870*/  LDC R10, c[0x0][0x618] ;  /* 0x00018600ff0a7b82 */ /* 0x000e220000000800 */
[----:B------:R-:W-:Y:S01]  /*0880*/  SHF.R.U32.HI R5, RZ, R0, R7 ;  /* 0x00000000ff057219 */ /* 0x000fe20000011607 */
[----:B------:R-:W-:Y:S01]  /*0890*/  ULDC UR4, c[0x0][0x150] ;  /* 0x0000540000047ab9 */ /* 0x000fe20000000800 */
[----:B------:R-:W-:Y:S02]  /*08a0*/  IADD3 R9, P0, RZ, -R23, RZ ;  /* 0x80000017ff097210 */ /* 0x000fe40007f1e0ff */
[----:B------:R-:W-:-:S03]  /*08b0*/  I2FP.F32.U32 R0, R4 ;  /* 0x0000000400007245 */ /* 0x000fc60000201000 */
[----:B------:R-:W1:Y:S01]  /*08c0*/  LDC.64 R28, c[0x0][0x640] ;  /* 0x00019000ff1c7b82 */ /* 0x000e620000000a00 */
[----:B------:R-:W-:Y:S02]  /*08d0*/  IMAD.X R11, RZ, RZ, ~R5, P0 ;  /* 0x000000ffff0b7224 */ /* 0x000fe400000e0e05 */
[----:B------:R-:W-:Y:S01]  /*08e0*/  FMUL R0, R0, UR4 ;  /* 0x0000000400007c20 */ /* 0x000fe20008400000 */
[----:B------:R-:W-:Y:S01]  /*08f0*/  IMAD.WIDE.U32 R6, R9, R20, R16 ;  /* 0x0000001409067225 */ /* 0x000fe200078e0010 */
[----:B------:R-:W-:-:S03]  /*0900*/  ULDC UR4, c[0x0][0x154] ;  /* 0x0000550000047ab9 */ /* 0x000fc60000000800 */
[----:B------:R-:W-:Y:S01]  /*0910*/  IMAD R8, R11, R20, RZ ;  /* 0x000000140b087224 */ /* 0x000fe200078e02ff */
[----:B------:R-:W2:Y:S01]  /*0920*/  LDC R5, c[0x0][0x144] ;  /* 0x00005100ff057b82 */ /* 0x000ea20000000800 */
[----:B------:R-:W3:Y:S02]  /*0930*/  F2I.U32.TRUNC.NTZ R0, R0 ;  /* 0x0000000000007305 */ /* 0x000ee4000020f000 */
[----:B------:R-:W-:-:S04]  /*0940*/  IMAD R9, R9, R21, R8 ;  /* 0x0000001509097224 */ /* 0x000fc800078e0208 */
[----:B------:R-:W-:Y:S01]  /*0950*/  IMAD.IADD R7, R7, 0x1, R9 ;  /* 0x0000000107077824 */ /* 0x000fe200078e0209 */
[----:B------:R-:W4:Y:S01]  /*0960*/  LDC R12, c[0x0][0x608] ;  /* 0x00018200ff0c7b82 */ /* 0x000f220000000800 */
[----:B------:R-:W-:-:S03]  /*0970*/  IMAD.MOV.U32 R9, RZ, RZ, -0x1 ;  /* 0xffffffffff097424 */ /* 0x000fc600078e00ff */
[-CC-:B0-----:R-:W-:Y:S02]  /*0980*/  SHF.R.U64 R20, R6, R10.reuse, R7.reuse ;  /* 0x0000000a06147219 */ /* 0x181fe40000001207 */
[----:B------:R-:W-:Y:S02]  /*0990*/  I2FP.F32.U32 R6, R3 ;  /* 0x0000000300067245 */ /* 0x000fe40000201000 */
[----:B------:R-:W0:Y:S01]  /*09a0*/  LDC R26, c[0x0][0x658] ;  /* 0x00019600ff1a7b82 */ /* 0x000e220000000800 */
[----:B-1----:R-:W-:Y:S01]  /*09b0*/  ISETP.NE.U32.AND P0, PT, R28, RZ, PT ;  /* 0x000000ff1c00720c */ /* 0x002fe20003f05070 */
[----:B---3--:R-:W-:Y:S01]  /*09c0*/  IMAD.MOV R8, RZ, RZ, -R0 ;  /* 0x000000ffff087224 */ /* 0x008fe200078e0a00 */
[----:B------:R-:W-:Y:S01]  /*09d0*/  SHF.R.U32.HI R7, RZ, R10, R7 ;  /* 0x0000000aff077219 */ /* 0x000fe20000011607 */
[----:B------:R-:W-:Y:S01]  /*09e0*/  FMUL R6, R6, UR4 ;  /* 0x0000000406067c20 */ /* 0x000fe20008400000 */
[----:B------:R-:W-:-:S03]  /*09f0*/  ISETP.NE.AND.EX P0, PT, R29, RZ, PT, P0 ;  /* 0x000000ff1d00720c */ /* 0x000fc60003f05300 */
[----:B------:R-:W1:Y:S01]  /*0a00*/  LDC R14, c[0x0][0x148] ;  /* 0x00005200ff0e7b82 */ /* 0x000e620000000800 */
[----:B--2---:R-:W-:-:S07]  /*0a10*/  IMAD R0, R5, R8, R4 ;  /* 0x0000000805007224 */ /* 0x004fce00078e0204 */
[----:B------:R-:W2:Y:S01]  /*0a20*/  LDC R24, c[0x0][0x600] ;  /* 0x00018000ff187b82 */ /* 0x000ea20000000800 */
[-CC-:B----4-:R-:W-:Y:S02]  /*0a30*/  SHF.R.U64 R30, R20, R12.reuse, R7.reuse ;  /* 0x0000000c141e7219 */ /* 0x190fe40000001207 */
[----:B------:R-:W-:Y:S01]  /*0a40*/  SHF.R.U32.HI R5, RZ, R12, R7 ;  /* 0x0000000cff057219 */ /* 0x000fe20000011607 */
[----:B------:R-:W-:Y:S01]  /*0a50*/  IMAD.MOV.U32 R7, RZ, RZ, 0x1 ;  /* 0x00000001ff077424 */ /* 0x000fe200078e00ff */
[----:B------:R3:W4:Y:S03]  /*0a60*/  F2I.U32.TRUNC.NTZ R12, R6 ;  /* 0x00000006000c7305 */ /* 0x000726000020f000 */
[----:B------:R-:W1:Y:S01]  /*0a70*/  LDC R15, c[0x0][0x648] ;  /* 0x00019200ff0f7b82 */ /* 0x000e620000000800 */
[-C--:B0-----:R-:W-:Y:S02]  /*0a80*/  SHF.L.U32 R4, R9, R26.reuse, RZ ;  /* 0x0000001a09047219 */ /* 0x081fe400000006ff */
[----:B------:R-:W-:-:S02]  /*0a90*/  SHF.R.U64 R32, R30, R26, R5 ;  /* 0x0000001a1e207219 */ /* 0x000fc40000001205 */
[----:B------:R-:W-:Y:S02]  /*0aa0*/  LOP3.LUT R11, RZ, R4, RZ, 0x33, !PT ;  /* 0x00000004ff0b7212 */ /* 0x000fe400078e33ff */
[-C--:B------:R-:W-:Y:S01]  /*0ab0*/  SHF.R.U32.HI R5, RZ, R26.reuse, R5 ;  /* 0x0000001aff057219 */ /* 0x080fe20000011605 */
[----:B------:R-:W0:Y:S01]  /*0ac0*/  LDC R21, c[0x0][0x638] ;  /* 0x00018e00ff157b82 */ /* 0x000e220000000800 */
[----:B------:R-:W-:Y:S02]  /*0ad0*/  SHF.L.U32 R10, R7, R26, RZ ;  /* 0x0000001a070a7219 */ /* 0x000fe400000006ff */
[----:B------:R-:W-:-:S05]  /*0ae0*/  MOV R4, R32 ;  /* 0x0000002000047202 */ /* 0x000fca0000000f00 */
[----:B------:R-:W0:Y:S01]  /*0af0*/  LDC R152, c[0x0][0x610] ;  /* 0x00018400ff987b82 */ /* 0x000e220000000800 */
[----:B---34-:R-:W-:Y:S05]  /*0b00*/  @!P0 BRA `(.L_x_7) ;  /* 0x0000000000288947 */ /* 0x018fea0003800000 */
[----:B------:R-:W3:Y:S02]  /*0b10*/  LDC R9, c[0x0][0x64c] ;  /* 0x00019300ff097b82 */ /* 0x000ee40000000800 */
[----:B---3--:R-:W-:-:S05]  /*0b20*/  IADD3 R9, P0, R32, R9, RZ ;  /* 0x0000000920097210 */ /* 0x008fca0007f1e0ff */
        /* <DEDUP_REMOVED lines=8> */
.L_x_7:
[----:B-1----:R-:W-:Y:S01]  /*0bb0*/  SHF.R.U64 R4, R4, R15, R5 ;  /* 0x0000000f04047219 */ /* 0x002fe20000001205 */
[----:B--2---:R-:W-:Y:S01]  /*0bc0*/  VIADD R5, R24, 0xffffffff ;  /* 0xffffffff18057836 */ /* 0x004fe20000000000 */
[----:B------:R-:W-:Y:S01]  /*0bd0*/  LOP3.LUT R11, R30, R11, RZ, 0xc0, !PT ;  /* 0x0000000b1e0b7212 */ /* 0x000fe200078ec0ff */
[----:B------:R-:W-:Y:S02]  /*0be0*/  IMAD.MOV R12, RZ, RZ, -R12 ;  /* 0x000000ffff0c7224 */ /* 0x000fe400078e0a0c */
[----:B------:R-:W-:Y:S01]  /*0bf0*/  IMAD.MOV R6, RZ, RZ, -R4 ;  /* 0x000000ffff067224 */ /* 0x000fe200078e0a04 */
[----:B------:R-:W-:Y:S01]  /*0c00*/  LOP3.LUT R5, R20, R5, RZ, 0xc0, !PT ;  /* 0x0000000514057212 */ /* 0x000fe200078ec0ff */
[----:B------:R-:W-:Y:S02]  /*0c10*/  @P3 IMAD R0, R14, R12, R3 ;  /* 0x0000000c0e003224 */ /* 0x000fe400078e0203 */
[----:B------:R-:W-:Y:S02]  /*0c20*/  IMAD R11, R10, R4, R11 ;  /* 0x000000040a0b7224 */ /* 0x000fe400078e020b */
[----:B0-----:R-:W-:-:S02]  /*0c30*/  IMAD R3, R6, R21, R32 ;  /* 0x0000001506037224 */ /* 0x001fc400078e0220 */
[----:B------:R-:W-:Y:S02]  /*0c40*/  IMAD R152, R11, R152, R0 ;  /* 0x000000980b987224 */ /* 0x000fe400078e0200 */
[----:B------:R-:W-:Y:S02]  /*0c50*/  IMAD R3, R3, R24, R5 ;  /* 0x0000001803037224 */ /* 0x000fe400078e0205 */
[----:B------:R-:W-:-:S03]  /*0c60*/  IMAD.MOV.U32 R0, RZ, RZ, 0x1 ;  /* 0x00000001ff007424 */ /* 0x000fc600078e00ff */
[----:B------:R-:W-:Y:S02]  /*0c70*/  SEL R153, R3, R152, !P3 ;  /* 0x0000009803997207 */ /* 0x000fe40005800000 */
[----:B------:R-:W-:-:S07]  /*0c80*/  SEL R152, R152, R3, !P3 ;  /* 0x0000000398987207 */ /* 0x000fce0005800000 */
.L_x_5:
[----:B------:R-:W-:-:S08]  /*0c90*/  NOP ;  /* 0x0000000000007918 */ /* 0x000fd00000000000 */
[----:B------:R-:W0:Y:S02]  /*0ca0*/  USETMAXREG.TRY_ALLOC.CTAPOOL UP0, 0xe8 ;  /* 0x000000e8000079c8 */ /* 0x000e240008000600 */
[----:B0-----:R-:W-:-:S13]  /*0cb0*/  PLOP3.LUT P0, PT, PT, PT, UP0, 0x80, 0x0 ;  /* 0x000000000000781c */ /* 0x001fda0003f0f008 */
[----:B------:R-:W-:Y:S05]  /*0cc0*/  @!P0 BRA `(.L_x_5) ;  /* 0xfffffffc00f08947 */ /* 0x000fea000383ffff */
[----:B------:R-:W-:Y:S01]  /*0cd0*/  ULDC.64 UR4, c[0x0][0x598] ;  /* 0x0001660000047ab9 */ /* 0x000fe20000000a00 */
[----:B------:R-:W-:Y:S01]  /*0ce0*/  ULDC.64 UR36, c[0x0][0x208] ;  /* 0x0000820000247ab9 */ /* 0x000fe20000000a00 */
[----:B------:R-:W-:-:S04]  /*0cf0*/  ISETP.NE.U32.AND P0, PT, RZ, UR4, PT ;  /* 0x00000004ff007c0c */ /* 0x000fc8000bf05070 */
[----:B------:R-:W-:-:S13]  /*0d00*/  ISETP.NE.AND.EX P0, PT, RZ, UR5, PT, P0 ;  /* 0x00000005ff007c0c */ /* 0x000fda000bf05300 */
[----:B------:R-:W-:Y:S05]  /*0d10*/  @!P0 BRA `(.L_x_8) ;  /* 0x00000000001c8947 */ /* 0x000fea0003800000 */
[----:B------:R-:W0:Y:S02]  /*0d20*/  LDC.64 R4, c[0x0][0x598] ;  /* 0x00016600ff047b82 */ /* 0x000e240000000a00 */
[----:B0-----:R-:W2:Y:S02]  /*0d30*/  LDG.E.64 R4, desc[UR36][R4.64] ;  /* 0x0000002404047981 */ /* 0x001ea4000c1e1b00 */
[----:B--2---:R-:W-:-:S04]  /*0d40*/  ISETP.NE.U32.AND P0, PT, R4, RZ, PT ;  /* 0x000000ff0400720c */ /* 0x004fc80003f05070 */
[----:B------:R-:W-:-:S13]  /*0d50*/  ISETP.NE.AND.EX P0, PT, R5, RZ, PT, P0 ;  /* 0x000000ff0500720c */ /* 0x000fda0003f05300 */
[----:B------:R-:W-:Y:S05]  /*0d60*/  @!P0 BRA `(.L_x_8) ;  /* 0x0000000000088947 */ /* 0x000fea0003800000 */
[----:B------:R0:W5:Y:S01]  /*0d70*/  LD.E R154, desc[UR36][R4.64] ;  /* 0x00000024049a7980 */ /* 0x000162000c101900 */
[----:B------:R-:W-:Y:S05]  /*0d80*/  BRA `(.L_x_9) ;  /* 0x0000000000247947 */ /* 0x000fea0003800000 */
.L_x_8:
[----:B------:R-:W-:Y:S02]  /*0d90*/  ULDC.64 UR4, c[0x0][0x588] ;  /* 0x0001620000047ab9 */ /* 0x000fe40000000a00 */
[----:B------:R-:W-:-:S04]  /*0da0*/  ISETP.NE.U32.AND P0, PT, RZ, UR4, PT ;  /* 0x00000004ff007c0c */ /* 0x000fc8000bf05070 */
[----:B------:R-:W-:-:S13]  /*0db0*/  ISETP.NE.AND.EX P0, PT, RZ, UR5, PT, P0 ;  /* 0x00000005ff007c0c */ /* 0x000fda000bf05300 */
[----:B------:R-:W-:Y:S05]  /*0dc0*/  @!P0 BRA `(.L_x_10) ;  /* 0x00000000000c8947 */ /* 0x000fea0003800000 */
[----:B------:R-:W0:Y:S02]  /*0dd0*/  LDC.64 R154, c[0x0][0x588] ;  /* 0x00016200ff9a7b82 */ /* 0x000e240000000a00 */
[----:B0-----:R1:W5:Y:S01]  /*0de0*/  LDG.E R154, desc[UR36][R154.64] ;  /* 0x000000249a9a7981 */ /* 0x001362000c1e1900 */
[----:B------:R-:W-:Y:S05]  /*0df0*/  BRA `(.L_x_9) ;  /* 0x0000000000087947 */ /* 0x000fea0003800000 */
.L_x_10:
[----:B------:R-:W-:Y:S02]  /*0e00*/  ULDC UR4, c[0x0][0x580] ;  /* 0x0001600000047ab9 */ /* 0x000fe40000000800 */
[----:B------:R-:W-:-:S07]  /*0e10*/  IMAD.U32 R154, RZ, RZ, UR4 ;  /* 0x00000004ff9a7e24 */ /* 0x000fce000f8e00ff */
.L_x_9:
[----:B------:R-:W-:Y:S02]  /*0e20*/  ULDC.64 UR4, c[0x0][0x5a0] ;  /* 0x0001680000047ab9 */ /* 0x000fe40000000a00 */
[----:B------:R-:W-:-:S04]  /*0e30*/  ISETP.NE.U32.AND P0, PT, RZ, UR4, PT ;  /* 0x00000004ff007c0c */ /* 0x000fc8000bf05070 */
[----:B------:R-:W-:-:S13]  /*0e40*/  ISETP.NE.AND.EX P0, PT, RZ, UR5, PT, P0 ;  /* 0x00000005ff007c0c */ /* 0x000fda000bf05300 */
[----:B------:R-:W-:Y:S05]  /*0e50*/  @!P0 BRA `(.L_x_11) ;  /* 0x00000000001c8947 */ /* 0x000fea0003800000 */
[----:B0-----:R-:W0:Y:S02]  /*0e60*/  LDC.64 R4, c[0x0][0x5a0] ;  /* 0x00016800ff047b82 */ /* 0x001e240000000a00 */
[----:B0-----:R-:W2:Y:S02]  /*0e70*/  LDG.E.64 R4, desc[UR36][R4.64] ;  /* 0x0000002404047981 */ /* 0x001ea4000c1e1b00 */
[----:B--2---:R-:W-:-:S04]  /*0e80*/  ISETP.NE.U32.AND P0, PT, R4, RZ, PT ;  /* 0x000000ff0400720c */ /* 0x004fc80003f05070 */
[----:B------:R-:W-:-:S13]  /*0e90*/  ISETP.NE.AND.EX P0, PT, R5, RZ, PT, P0 ;  /* 0x000000ff0500720c */ /* 0x000fda0003f05300 */
[----:B------:R-:W-:Y:S05]  /*0ea0*/  @!P0 BRA `(.L_x_11) ;  /* 0x0000000000088947 */ /* 0x000fea0003800000 */
[----:B-1----:R0:W5:Y:S01]  /*0eb0*/  LD.E R155, desc[UR36][R4.64] ;  /* 0x00000024049b7980 */ /* 0x002162000c101900 */
[----:B------:R-:W-:Y:S05]  /*0ec0*/  BRA `(.L_x_12) ;  /* 0x0000000000247947 */ /* 0x000fea0003800000 */
.L_x_11:
[----:B------:R-:W-:Y:S02]  /*0ed0*/  ULDC.64 UR4, c[0x0][0x590] ;  /* 0x0001640000047ab9 */ /* 0x000fe40000000a00 */
[----:B------:R-:W-:-:S04]  /*0ee0*/  ISETP.NE.U32.AND P0, PT, RZ, UR4, PT ;  /* 0x00000004ff007c0c */ /* 0x000fc8000bf05070 */
[----:B------:R-:W-:-:S13]  /*0ef0*/  ISETP.NE.AND.EX P0, PT, RZ, UR5, PT, P0 ;  /* 0x00000005ff007c0c */ /* 0x000fda000bf05300 */
[----:B------:R-:W-:Y:S05]  /*0f00*/  @!P0 BRA `(.L_x_13) ;  /* 0x00000000000c8947 */ /* 0x000fea0003800000 */
[----:B0-----:R-:W1:Y:S02]  /*0f10*/  LDC.64 R4, c[0x0][0x590] ;  /* 0x00016400ff047b82 */ /* 0x001e640000000a00 */
[----:B-1----:R1:W5:Y:S01]  /*0f20*/  LDG.E R155, desc[UR36][R4.64] ;  /* 0x00000024049b7981 */ /* 0x002362000c1e1900 */
[----:B------:R-:W-:Y:S05]  /*0f30*/  BRA `(.L_x_12) ;  /* 0x0000000000087947 */ /* 0x000fea0003800000 */
.L_x_13:
[----:B------:R-:W-:Y:S02]  /*0f40*/  ULDC UR4, c[0x0][0x584] ;  /* 0x0001610000047ab9 */ /* 0x000fe40000000800 */
[----:B-1----:R-:W-:-:S07]  /*0f50*/  IMAD.U32 R155, RZ, RZ, UR4 ;  /* 0x00000004ff9b7e24 */ /* 0x002fce000f8e00ff */
.L_x_12:
[----:B------:R-:W-:-:S13]  /*0f60*/  LOP3.LUT P0, RZ, R0, 0xff, RZ, 0xc0, !PT ;  /* 0x000000ff00ff7812 */ /* 0x000fda000780c0ff */
[----:B------:R-:W-:Y:S05]  /*0f70*/  @!P0 EXIT ;  /* 0x000000000000894d */ /* 0x000fea0003800000 */
[----:B------:R-:W-:Y:S01]  /*0f80*/  ULDC UR4, c[0x0][0x28c] ;  /* 0x0000a30000047ab9 */ /* 0x000fe20000000800 */
[----:B------:R-:W-:Y:S01]  /*0f90*/  LOP3.LUT R164, R19, 0x1, RZ, 0xfc, !PT ;  /* 0x0000000113a47812 */ /* 0x000fe200078efcff */
[----:B------:R-:W-:Y:S01]  /*0fa0*/  UIADD3 UR4, UR4, 0x1f, URZ ;  /* 0x0000001f04047890 */ /* 0x000fe2000fffe03f */
[----:B------:R-:W-:Y:S01]  /*0fb0*/  UMOV UR38, URZ ;  /* 0x0000003f00267c82 */ /* 0x000fe20008000000 */
[----:B------:R-:W-:Y:S02]  /*0fc0*/  UMOV UR39, URZ ;  /* 0x0000003f00277c82 */ /* 0x000fe40008000000 */
[----:B------:R-:W-:-:S04]  /*0fd0*/  USHF.R.S32.HI UR5, URZ, 0x1f, UR4 ;  /* 0x0000001f3f057899 */ /* 0x000fc80008011404 */
[----:B------:R-:W-:-:S04]  /*0fe0*/  ULEA.HI UR5, UR5, UR4, URZ, 0x5 ;  /* 0x0000000405057291 */ /* 0x000fc8000f8f283f */
[----:B------:R-:W-:-:S12]  /*0ff0*/  USHF.R.S32.HI UR40, URZ, 0x5, UR5 ;  /* 0x000000053f287899 */ /* 0x000fd80008011405 */
.L_x_285:
[----:B------:R-:W-:Y:S01]  /*1000*/  LOP3.LUT R0, R18, 0x80, RZ, 0xc0, !PT ;  /* 0x0000008012007812 */ /* 0x000fe200078ec0ff */
[----:B--2---:R-:W2:Y:S01]  /*1010*/  S2UR UR7, SR_CgaCtaId ;  /* 0x00000000000779c3 */ /* 0x004ea20000008800 */
[----:B------:R-:W-:Y:S02]  /*1020*/  UMOV UR6, 0x400 ;  /* 0x0000040000067882 */ /* 0x000fe40000000000 */
[----:B------:R-:W-:-:S06]  /*1030*/  SHF.R.U32.HI R0, RZ, 0x7, R0 ;  /* 0x00000007ff007819 */ /* 0x000fcc0000011600 */
[----:B---3--:R-:W3:Y:S01]  /*1040*/  SHFL.IDX PT, R0, R0, RZ, 0x1f ;  /* 0x00001fff00007589 */ /* 0x008ee200000e0000 */
[----:B--2---:R-:W-:Y:S01]  /*1050*/  ULEA UR42, UR7, UR6, 0x18 ;  /* 0x00000006072a7291 */ /* 0x004fe2000f8ec03f */
[----:B---3--:R-:W-:-:S13]  /*1060*/  R2UR UR4, R0 ;  /* 0x00000000000472ca */ /* 0x008fda00000e0000 */
[----:B------:R-:W-:-:S04]  /*1070*/  ULEA.HI UR5, UR4, UR4, URZ, 0x1 ;  /* 0x0000000404057291 */ /* 0x000fc8000f8f083f */
[----:B------:R-:W-:-:S04]  /*1080*/  ULOP3.LUT UR5, UR5, 0xffffe, URZ, 0xc0, !UPT ;  /* 0x000ffffe05057892 */ /* 0x000fc8000f8ec03f */
[----:B------:R-:W-:-:S03]  /*1090*/  UIADD3 UR5, UR4, -UR5, URZ ;  /* 0x8000000504057290 */ /* 0x000fc6000fffe03f */
[----:B------:R-:W-:Y:S01]  /*10a0*/  ULDC UR4, c[0x0][0x28c] ;  /* 0x0000a30000047ab9 */ /* 0x000fe20000000800 */
[----:B------:R-:W-:Y:S01]  /*10b0*/  ULEA UR5, UR5, UR42, 0xc ;  /* 0x0000002a05057291 */ /* 0x000fe2000f8e603f */
[----:B------:R-:W-:-:S03]  /*10c0*/  ISETP.LT.AND P0, PT, RZ, UR4, PT ;  /* 0x00000004ff007c0c */ /* 0x000fc6000bf01270 */
[----:B------:R-:W-:-:S04]  /*10d0*/  UIADD3 UR5, UR5, 0x180, URZ ;  /* 0x0000018005057890 */ /* 0x000fc8000fffe03f */
[----:B------:R-:W-:-:S04]  /*10e0*/  USHF.R.U32.HI UR5, URZ, 0x4, UR5 ;  /* 0x000000043f057899 */ /* 0x000fc80008011605 */
[----:B------:R-:W-:Y:S02]  /*10f0*/  ULOP3.LUT UR41, UR5, 0x3fff, URZ, 0xc0, !UPT ;  /* 0x00003fff05297892 */ /* 0x000fe4000f8ec03f */
[----:B-1--45:R-:W-:Y:S10]  /*1100*/  @P0 BRA `(.L_x_14) ;  /* 0x0000000000400947 */ /* 0x032ff40003800000 */
[----:B------:R-:W-:Y:S01]  /*1110*/  MOV R0, 0x0 ;  /* 0x0000000000007802 */ /* 0x000fe20000000f00 */
[----:B------:R-:W-:Y:S01]  /*1120*/  ULDC.64 UR4, c[0x4][0x68] ;  /* 0x01001a0000047ab9 */ /* 0x000fe20000000a00 */
[----:B------:R-:W-:Y:S01]  /*1130*/  ULDC.64 UR6, c[0x4][0x8] ;  /* 0x0100020000067ab9 */ /* 0x000fe20000000a00 */
[----:B01----:R-:W-:Y:S01]  /*1140*/  IMAD.U32 R4, RZ, RZ, UR4 ;  /* 0x00000004ff047e24 */ /* 0x003fe2000f8e00ff */
[----:B------:R0:W1:Y:S01]  /*1150*/  LDC.64 R14, c[0x4][R0] ;  /* 0x01000000000e7b82 */ /* 0x0000620000000a00 */
[----:B------:R-:W-:Y:S01]  /*1160*/  MOV R5, UR5 ;  /* 0x0000000500057c02 */ /* 0x000fe20008000f00 */
[----:B------:R-:W-:Y:S01]  /*1170*/  ULDC.64 UR4, c[0x4][0x70] ;  /* 0x01001c0000047ab9 */ /* 0x000fe20000000a00 */
[----:B------:R-:W-:Y:S02]  /*1180*/  IMAD.U32 R10, RZ, RZ, UR6 ;  /* 0x00000006ff0a7e24 */ /* 0x000fe4000f8e00ff */
[----:B------:R-:W-:Y:S02]  /*1190*/  IMAD.U32 R6, RZ, RZ, UR4 ;  /* 0x00000004ff067e24 */ /* 0x000fe4000f8e00ff */
[----:B------:R-:W-:-:S02]  /*11a0*/  IMAD.U32 R7, RZ, RZ, UR5 ;  /* 0x00000005ff077e24 */ /* 0x000fc4000f8e00ff */
[----:B------:R-:W-:Y:S02]  /*11b0*/  IMAD.U32 R11, RZ, RZ, UR7 ;  /* 0x00000007ff0b7e24 */ /* 0x000fe4000f8e00ff */
[----:B------:R-:W-:Y:S02]  /*11c0*/  IMAD.MOV.U32 R8, RZ, RZ, 0x1e1 ;  /* 0x000001e1ff087424 */ /* 0x000fe400078e00ff */
[----:B------:R-:W-:Y:S02]  /*11d0*/  IMAD.MOV.U32 R12, RZ, RZ, 0x1 ;  /* 0x00000001ff0c7424 */ /* 0x000fe400078e00ff */
[----:B0-----:R-:W-:-:S07]  /*11e0*/  IMAD.MOV.U32 R13, RZ, RZ, RZ ;  /* 0x000000ffff0d7224 */ /* 0x001fce00078e00ff */
[----:B------:R-:W-:-:S07]  /*11f0*/  LEPC R20, `(.L_x_14) ;  /* 0x000000001014794e */ /* 0x000fce0000000000 */
[----:B-1---5:R-:W-:Y:S05]  /*1200*/  CALL.ABS.NOINC R14 ;  /* 0x000000000e007343 */ /* 0x022fea0003c00000 */
.L_x_14:
[----:B------:R-:W-:-:S13]  /*1210*/  ISETP.NE.AND P0, PT, R164, 0x3, PT ;  /* 0x00000003a400780c */ /* 0x000fda0003f05270 */
[----:B------:R-:W-:Y:S05]  /*1220*/  @!P0 BRA `(.L_x_15) ;  /* 0x0000000000048947 */ /* 0x000fea0003800000 */
[----:B------:R-:W-:Y:S01]  /*1230*/  BPT.TRAP 0x1 ;  /* 0x000000040000795c */ /* 0x000fe20000300000 */
.L_x_15:
[----:B------:R-:W-:Y:S02]  /*1240*/  IMAD.U32 R3, RZ, RZ, UR39 ;  /* 0x00000027ff037e24 */ /* 0x000fe4000f8e00ff */
[----:B------:R-:W-:-:S03]  /*1250*/  IMAD.U32 R0, RZ, RZ, UR38 ;  /* 0x00000026ff007e24 */ /* 0x000fc6000f8e00ff */
[----:B------:R-:W-:Y:S02]  /*1260*/  LEA R3, R3, UR42, 0x3 ;  /* 0x0000002a03037c11 */ /* 0x000fe4000f8e18ff */
[----:B------:R-:W-:-:S04]  /*1270*/  SHF.L.U32 R0, R0, 0x1f, RZ ;  /* 0x0000001f00007819 */ /* 0x000fc800000006ff */
[----:B------:R2:W3:Y:S01]  /*1280*/  SYNCS.PHASECHK.TRANS64.TRYWAIT P1, [R3+URZ], R0 ;  /* 0x00000000030075a7 */ /* 0x0004e2000802017f */
[----:B------:R-:W-:Y:S05]  /*1290*/  @!P0 BRA `(.L_x_16) ;  /* 0x0000000000048947 */ /* 0x000fea0003800000 */
[----:B------:R-:W-:Y:S01]  /*12a0*/  BPT.TRAP 0x1 ;  /* 0x000000040000795c */ /* 0x000fe20000300000 */
.L_x_16:
[----:B---3--:R-:W-:Y:S05]  /*12b0*/  @P1 BRA `(.L_x_17) ;  /* 0x0000000000081947 */ /* 0x008fea0003800000 */
[----:B------:R-:W3:Y:S02]  /*12c0*/  SYNCS.PHASECHK.TRANS64.TRYWAIT P1, [R3+URZ], R0 ;  /* 0x00000000030075a7 */ /* 0x000ee4000802017f */
[----:B---3--:R-:W-:Y:S05]  /*12d0*/  @!P1 BRA `(.L_x_18) ;  /* 0x000000ac00f49947 */ /* 0x008fea0003800000 */
.L_x_17:
[----:B------:R-:W-:-:S04]  /*12e0*/  UISETP.LT.AND UP0, UPT, UR40, 0x1, UPT ;  /* 0x000000012800788c */ /* 0x000fc8000bf01270 */
[----:B------:R-:W-:-:S04]  /*12f0*/  USEL UR4, UR40, 0x1, UP0 ;  /* 0x0000000128047887 */ /* 0x000fc80008000000 */
[----:B------:R-:W-:-:S06]  /*1300*/  UIADD3 UR4, UR40, -UR4, URZ ;  /* 0x8000000428047290 */ /* 0x000fcc000fffe03f */
[----:B--23--:R-:W-:Y:S01]  /*1310*/  IMAD.U32 R0, RZ, RZ, UR4 ;  /* 0x00000004ff007e24 */ /* 0x00cfe2000f8e00ff */
[----:B------:R-:W-:Y:S05]  /*1320*/  WARPSYNC.ALL ;  /* 0x0000000000007948 */ /* 0x000fea0003800000 */
[----:B------:R-:W-:Y:S01]  /*1330*/  ISETP.GE.AND P1, PT, R0, 0x1, PT ;  /* 0x000000010000780c */ /* 0x000fe20003f26270 */
[----:B------:R-:W-:Y:S01]  /*1340*/  UIADD3 UR4, UR42, 0x24180, URZ ;  /* 0x000241802a047890 */ /* 0x000fe2000fffe03f */
[----:B------:R-:W-:Y:S01]  /*1350*/  WARPGROUP.ARRIVE ;  /* 0x00000000000079c5 */ /* 0x000fe20000000000 */
[----:B------:R-:W-:Y:S01]  /*1360*/  UMOV UR9, 0x80000020 ;  /* 0x8000002000097882 */ /* 0x000fe20000000000 */
[----:B------:R-:W-:Y:S01]  /*1370*/  UMOV UR11, 0x80000020 ;  /* 0x80000020000b7882 */ /* 0x000fe20000000000 */
[----:B------:R-:W-:-:S04]  /*1380*/  USHF.R.U32.HI UR4, URZ, 0x4, UR4 ;  /* 0x000000043f047899 */ /* 0x000fc80008011604 */
[----:B------:R-:W-:Y:S02]  /*1390*/  ULOP3.LUT UR5, UR4, 0x3fff, URZ, 0xc0, !UPT ;  /* 0x00003fff04057892 */ /* 0x000fe4000f8ec03f */
[----:B------:R-:W-:Y:S02]  /*13a0*/  ULOP3.LUT UR4, UR41, 0x10000, URZ, 0xfc, !UPT ;  /* 0x0001000029047892 */ /* 0x000fe4000f8efc3f */
[----:B------:R-:W-:Y:S02]  /*13b0*/  ULOP3.LUT UR5, UR5, 0x10000, URZ, 0xfc, !UPT ;  /* 0x0001000005057892 */ /* 0x000fe4000f8efc3f */
[----:B------:R-:W-:Y:S02]  /*13c0*/  ULEA UR6, UR39, UR4, 0xa ;  /* 0x0000000427067291 */ /* 0x000fe4000f8e503f */
[----:B------:R-:W-:-:S05]  /*13d0*/  ULEA UR7, UR39, UR5, 0x9 ;  /* 0x0000000527077291 */ /* 0x000fca000f8e483f */
[----:B------:R-:W-:Y:S02]  /*13e0*/  UMOV UR8, UR6 ;  /* 0x0000000600087c82 */ /* 0x000fe40008000000 */
[----:B------:R-:W-:Y:S02]  /*13f0*/  UMOV UR10, UR7 ;  /* 0x00000007000a7c82 */ /* 0x000fe40008000000 */
[----:B------:R-:W-:Y:S01]  /*1400*/  HGMMA.64x128x16.F32.BF16 R88, gdesc[UR8], RZ, !UPT, gsb0 ;  /* 0x01e00000085879f0 */ /* 0x000fe2000c0018ff */
[----:B------:R-:W-:Y:S01]  /*1410*/  UIADD3 UR8, UR6, 0x200, URZ ;  /* 0x0000020006087890 */ /* 0x000fe2000fffe03f */
[----:B------:R-:W-:Y:S01]  /*1420*/  UMOV UR9, 0x80000020 ;  /* 0x8000002000097882 */ /* 0x000fe20000000000 */
[----:B------:R-:W-:Y:S02]  /*1430*/  WARPGROUP.DEPBAR.LE gsb0, 0x0 ;  /* 0x00008000000079c5 */ /* 0x000fe40000010000 */
[----:B------:R-:W-:-:S07]  /*1440*/  WARPGROUP.ARRIVE ;  /* 0x00000000000079c5 */ /* 0x000fce0000000000 */
[----:B------:R-:W-:Y:S01]  /*1450*/  HGMMA.64x128x16.F32.BF16 R24, gdesc[UR8], RZ, !UPT, gsb0 ;  /* 0x01e00000081879f0 */ /* 0x000fe2000c0018ff */
[----:B------:R-:W-:Y:S02]  /*1460*/  UIADD3 UR8, UR6, 0x2, URZ ;  /* 0x0000000206087890 */ /* 0x000fe4000fffe03f */
[----:B------:R-:W-:Y:S01]  /*1470*/  UIADD3 UR10, UR7, 0x2, URZ ;  /* 0x00000002070a7890 */ /* 0x000fe2000fffe03f */
[----:B------:R-:W-:Y:S01]  /*1480*/  UMOV UR9, 0x80000020 ;  /* 0x8000002000097882 */ /* 0x000fe20000000000 */
[----:B------:R-:W-:Y:S01]  /*1490*/  UMOV UR11, 0x80000020 ;  /* 0x80000020000b7882 */ /* 0x000fe20000000000 */
[----:B------:R-:W-:Y:S02]  /*14a0*/  WARPGROUP.DEPBAR.LE gsb0, 0x0 ;  /* 0x00008000000079c5 */ /* 0x000fe40000010000 */
[----:B------:R-:W-:-:S06]  /*14b0*/  WARPGROUP.ARRIVE ;  /* 0x00000000000079c5 */ /* 0x000fcc0000000000 */
[----:B------:R-:W-:Y:S01]  /*14c0*/  HGMMA.64x128x16.F32.BF16 R88, gdesc[UR8], R88, gsb0 ;  /* 0x01e00000085879f0 */ /* 0x000fe20008001858 */
[----:B------:R-:W-:Y:S01]  /*14d0*/  UIADD3 UR8, UR6, 0x202, URZ ;  /* 0x0000020206087890 */ /* 0x000fe2000fffe03f */
[----:B------:R-:W-:Y:S01]  /*14e0*/  UMOV UR9, 0x80000020 ;  /* 0x8000002000097882 */ /* 0x000fe20000000000 */
[----:B------:R-:W-:Y:S02]  /*14f0*/  WARPGROUP.DEPBAR.LE gsb0, 0x0 ;  /* 0x00008000000079c5 */ /* 0x000fe40000010000 */
[----:B------:R-:W-:-:S07]  /*1500*/  WARPGROUP.ARRIVE ;  /* 0x00000000000079c5 */ /* 0x000fce0000000000 */
[----:B------:R-:W-:Y:S03]  /*1510*/  HGMMA.64x128x16.F32.BF16 R24, gdesc[UR8], R24, gsb0 ;  /* 0x01e00000081879f0 */ /* 0x000fe60008001818 */
[----:B------:R-:W-:Y:S02]  /*1520*/  WARPGROUP.DEPBAR.LE gsb0, 0x0 ;  /* 0x00008000000079c5 */ /* 0x000fe40000010000 */
[----:B------:R-:W-:Y:S05]  /*1530*/  @!P1 BRA `(.L_x_19) ;  /* 0x0000000400089947 */ /* 0x000fea0003800000 */
[----:B------:R-:W-:-:S04]  /*1540*/  UIADD3 UR6, UR39, 0x1, URZ ;  /* 0x0000000127067890 */ /* 0x000fc8000fffe03f */
[----:B------:R-:W-:-:S04]  /*1550*/  UISETP.NE.AND UP0, UPT, UR6, 0x9, UPT ;  /* 0x000000090600788c */ /* 0x000fc8000bf05270 */
[----:B------:R-:W-:Y:S02]  /*1560*/  USEL UR7, URZ, 0x1, UP0 ;  /* 0x000000013f077887 */ /* 0x000fe40008000000 */
[----:B------:R-:W-:Y:S02]  /*1570*/  USEL UR6, UR6, URZ, UP0 ;  /* 0x0000003f06067287 */ /* 0x000fe40008000000 */
[----:B------:R-:W-:-:S06]  /*1580*/  ULOP3.LUT UR7, UR38, UR7, URZ, 0x3c, !UPT ;  /* 0x0000000726077292 */ /* 0x000fcc000f8e3c3f */
[----:B01----:R-:W-:Y:S01]  /*1590*/  MOV R5, UR7 ;  /* 0x0000000700057c02 */ /* 0x003fe20008000f00 */
[----:B------:R-:W-:-:S06]  /*15a0*/  UMOV UR7, UR39 ;  /* 0x0000002700077c82 */ /* 0x000fcc0008000000 */
.L_x_26:
[----:B01----:R-:W-:Y:S05]  /*15b0*/  @!P0 BRA `(.L_x_20) ;  /* 0x0000000000048947 */ /* 0x003fea0003800000 */
[----:B------:R-:W-:Y:S01]  /*15c0*/  BPT.TRAP 0x1 ;  /* 0x000000040000795c */ /* 0x000fe20000300000 */
.L_x_20:
[----:B------:R-:W0:Y:S01]  /*15d0*/  S2UR UR9, SR_CgaCtaId ;  /* 0x00000000000979c3 */ /* 0x000e220000008800 */
[----:B------:R-:W-:Y:S01]  /*15e0*/  UMOV UR8, 0x400 ;  /* 0x0000040000087882 */ /* 0x000fe20000000000 */
[----:B------:R-:W-:Y:S01]  /*15f0*/  SHF.L.U32 R3, R5, 0x1f, RZ ;  /* 0x0000001f05037819 */ /* 0x000fe200000006ff */
[----:B0-----:R-:W-:-:S04]  /*1600*/  ULEA UR14, UR9, UR8, 0x18 ;  /* 0x00000008090e7291 */ /* 0x001fc8000f8ec03f */
[----:B------:R-:W-:-:S09]  /*1610*/  ULEA UR8, UR6, UR14, 0x3 ;  /* 0x0000000e06087291 */ /* 0x000fd2000f8e183f */
[----:B------:R0:W1:Y:S01]  /*1620*/  SYNCS.PHASECHK.TRANS64.TRYWAIT P1, [UR8], R3 ;  /* 0x00000003ff0075a7 */ /* 0x0000620008020148 */
[----:B------:R-:W-:Y:S05]  /*1630*/  @!P0 BRA `(.L_x_21) ;  /* 0x0000000000048947 */ /* 0x000fea0003800000 */
[----:B------:R-:W-:Y:S01]  /*1640*/  BPT.TRAP 0x1 ;  /* 0x000000040000795c */ /* 0x000fe20000300000 */
.L_x_21:
[----:B-1----:R-:W-:Y:S05]  /*1650*/  @P1 BRA `(.L_x_22) ;  /* 0x0000000000081947 */ /* 0x002fea0003800000 */
[----:B------:R-:W1:Y:S02]  /*1660*/  SYNCS.PHASECHK.TRANS64.TRYWAIT P1, [UR8], R3 ;  /* 0x00000003ff0075a7 */ /* 0x000e640008020148 */
[----:B-1----:R-:W-:Y:S05]  /*1670*/  @!P1 BRA `(.L_x_23) ;  /* 0x000000ac00209947 */ /* 0x002fea0003800000 */
.L_x_22:
[----:B------:R-:W-:Y:S01]  /*1680*/  ULEA UR12, UR6, UR4, 0xa ;  /* 0x00000004060c7291 */ /* 0x000fe2000f8e503f */
[----:B------:R-:W-:Y:S01]  /*1690*/  WARPGROUP.ARRIVE ;  /* 0x00000000000079c5 */ /* 0x000fe20000000000 */
[----:B------:R-:W-:Y:S01]  /*16a0*/  ULEA UR13, UR6, UR5, 0x9 ;  /* 0x00000005060d7291 */ /* 0x000fe2000f8e483f */
[----:B------:R-:W-:Y:S01]  /*16b0*/  UMOV UR9, 0x80000020 ;  /* 0x8000002000097882 */ /* 0x000fe20000000000 */
[----:B------:R-:W-:-:S03]  /*16c0*/  UMOV UR11, 0x80000020 ;  /* 0x80000020000b7882 */ /* 0x000fc60000000000 */
[----:B------:R-:W-:Y:S02]  /*16d0*/  UMOV UR8, UR12 ;  /* 0x0000000c00087c82 */ /* 0x000fe40008000000 */
[----:B------:R-:W-:Y:S02]  /*16e0*/  UMOV UR10, UR13 ;  /* 0x0000000d000a7c82 */ /* 0x000fe40008000000 */
[----:B------:R-:W-:Y:S01]  /*16f0*/  HGMMA.64x128x16.F32.BF16 R88, gdesc[UR8], R88, gsb0 ;  /* 0x01e00000085879f0 */ /* 0x000fe20008001858 */
[----:B------:R-:W-:Y:S01]  /*1700*/  UIADD3 UR8, UR12, 0x200, URZ ;  /* 0x000002000c087890 */ /* 0x000fe2000fffe03f */
[----:B------:R-:W-:Y:S01]  /*1710*/  UMOV UR9, 0x80000020 ;  /* 0x8000002000097882 */ /* 0x000fe20000000000 */
[----:B------:R-:W-:Y:S02]  /*1720*/  WARPGROUP.DEPBAR.LE gsb0, 0x0 ;  /* 0x00008000000079c5 */ /* 0x000fe40000010000 */
[----:B------:R-:W-:-:S07]  /*1730*/  WARPGROUP.ARRIVE ;  /* 0x00000000000079c5 */ /* 0x000fce0000000000 */
[----:B------:R-:W-:Y:S01]  /*1740*/  HGMMA.64x128x16.F32.BF16 R24, gdesc[UR8], R24, gsb0 ;  /* 0x01e00000081879f0 */ /* 0x000fe20008001818 */
        /* <DEDUP_REMOVED lines=14> */
[----:B------:R-:W-:Y:S01]  /*1830*/  BPT.TRAP 0x1 ;  /* 0x000000040000795c */ /* 0x000fe20000300000 */
.L_x_24:
[----:B------:R-:W-:Y:S01]  /*1840*/  ULEA UR8, UR7, UR14, 0x3 ;  /* 0x0000000e07087291 */ /* 0x000fe2000f8e183f */
[----:B------:R-:W-:-:S03]  /*1850*/  ISETP.GT.U32.AND P1, PT, R19, 0x1, PT ;  /* 0x000000011300780c */ /* 0x000fc60003f24070 */
[----:B------:R-:W-:-:S04]  /*1860*/  UIADD3 UR8, UR8, 0x48, URZ ;  /* 0x0000004808087890 */ /* 0x000fc8000fffe03f */
[----:B------:R-:W-:-:S09]  /*1870*/  UPRMT UR8, URZ, 0x654, UR8 ;  /* 0x000006543f087896 */ /* 0x000fd20008000008 */
[----:B------:R-:W-:Y:S01]  /*1880*/  SYNCS.ARRIVE.TRANS64.RED.A1T0 RZ, [UR8], RZ ;  /* 0x000000ffffff79a7 */ /* 0x000fe20008100408 */
[----:B------:R-:W-:Y:S05]  /*1890*/  @P1 BRA `(.L_x_25) ;  /* 0x0000000000041947 */ /* 0x000fea0003800000 */
[----:B------:R-:W-:Y:S01]  /*18a0*/  BPT.TRAP 0x1 ;  /* 0x000000040000795c */ /* 0x000fe20000300000 */
.L_x_25:
[----:B------:R-:W-:Y:S01]  /*18b0*/  UIADD3 UR6, UR6, 0x1, URZ ;  /* 0x0000000106067890 */ /* 0x000fe2000fffe03f */
[C---:B------:R-:W-:Y:S01]  /*18c0*/  ISETP.GT.AND P1, PT, R0.reuse, 0x1, PT ;  /* 0x000000010000780c */ /* 0x040fe20003f24270 */
[----:B------:R-:W-:Y:S01]  /*18d0*/  UIADD3 UR7, UR7, 0x1, URZ ;  /* 0x0000000107077890 */ /* 0x000fe2000fffe03f */
[----:B------:R-:W-:Y:S01]  /*18e0*/  VIADD R0, R0, 0xffffffff ;  /* 0xffffffff00007836 */ /* 0x000fe20000000000 */
[----:B------:R-:W-:Y:S02]  /*18f0*/  UISETP.NE.AND UP0, UPT, UR6, 0x9, UPT ;  /* 0x000000090600788c */ /* 0x000fe4000bf05270 */
[----:B------:R-:W-:Y:S02]  /*1900*/  UISETP.NE.AND UP1, UPT, UR7, 0x9, UPT ;  /* 0x000000090700788c */ /* 0x000fe4000bf25270 */
[----:B------:R-:W-:Y:S02]  /*1910*/  USEL UR8, URZ, 0x1, UP0 ;  /* 0x000000013f087887 */ /* 0x000fe40008000000 */
[----:B------:R-:W-:-:S02]  /*1920*/  USEL UR6, UR6, URZ, UP0 ;  /* 0x0000003f06067287 */ /* 0x000fc40008000000 */
[----:B------:R-:W-:Y:S02]  /*1930*/  USEL UR7, UR7, URZ, UP1 ;  /* 0x0000003f07077287 */ /* 0x000fe40008800000 */
[----:B------:R-:W-:Y:S01]  /*1940*/  LOP3.LUT R5, R5, UR8, RZ, 0x3c, !PT ;  /* 0x0000000805057c12 */ /* 0x000fe2000f8e3cff */
[----:B------:R-:W-:Y:S09]  /*1950*/  @P1 BRA `(.L_x_26) ;  /* 0xfffffffc00141947 */ /* 0x000ff2000383ffff */
.L_x_19:
[----:B------:R-:W2:Y:S02]  /*1960*/  LDC R0, c[0x0][0x28c] ;  /* 0x0000a300ff007b82 */ /* 0x000ea40000000800 */
[----:B--2---:R-:W-:-:S13]  /*1970*/  ISETP.GE.AND P1, PT, R0, 0x1, PT ;  /* 0x000000010000780c */ /* 0x004fda0003f26270 */
[----:B------:R-:W-:Y:S05]  /*1980*/  @!P1 BRA `(.L_x_27) ;  /* 0x0000000000489947 */ /* 0x000fea0003800000 */
[----:B------:R-:W-:Y:S05]  /*1990*/  @!P0 BRA `(.L_x_28) ;  /* 0x0000000000048947 */ /* 0x000fea0003800000 */
[----:B------:R-:W-:Y:S01]  /*19a0*/  BPT.TRAP 0x1 ;  /* 0x000000040000795c */ /* 0x000fe20000300000 */
.L_x_28:
[----:B------:R-:W2:Y:S01]  /*19b0*/  S2UR UR7, SR_CgaCtaId ;  /* 0x00000000000779c3 */ /* 0x000ea20000008800 */
[----:B------:R-:W-:Y:S01]  /*19c0*/  UISETP.LT.AND UP0, UPT, UR40, 0x1, UPT ;  /* 0x000000012800788c */ /* 0x000fe2000bf01270 */
[----:B------:R-:W-:-:S03]  /*19d0*/  ISETP.GT.U32.AND P0, PT, R19, 0x1, PT ;  /* 0x000000011300780c */ /* 0x000fc60003f04070 */
[----:B------:R-:W-:-:S04]  /*19e0*/  USEL UR6, UR40, 0x1, UP0 ;  /* 0x0000000128067887 */ /* 0x000fc80008000000 */
[----:B------:R-:W-:-:S04]  /*19f0*/  UIADD3 UR6, UR39, UR40, -UR6 ;  /* 0x0000002827067290 */ /* 0x000fc8000fffe806 */
[----:B------:R-:W-:-:S04]  /*1a00*/  UIMAD.WIDE.U32 UR4, UR6, 0x38e38e39, URZ ;  /* 0x38e38e39060478a5 */ /* 0x000fc8000f8e003f */
[----:B------:R-:W-:-:S03]  /*1a10*/  USHF.R.U32.HI UR4, URZ, 0x1, UR5 ;  /* 0x000000013f047899 */ /* 0x000fc60008011605 */
[----:B------:R-:W-:Y:S01]  /*1a20*/  UMOV UR5, 0x400 ;  /* 0x0000040000057882 */ /* 0x000fe20000000000 */
[----:B------:R-:W-:Y:S02]  /*1a30*/  UIMAD UR6, UR4, -0x9, UR6 ;  /* 0xfffffff7040678a4 */ /* 0x000fe4000f8e0206 */
[----:B--2---:R-:W-:-:S04]  /*1a40*/  ULEA UR5, UR7, UR5, 0x18 ;  /* 0x0000000507057291 */ /* 0x004fc8000f8ec03f */
[----:B------:R-:W-:-:S04]  /*1a50*/  ULEA UR6, UR6, UR5, 0x3 ;  /* 0x0000000506067291 */ /* 0x000fc8000f8e183f */
[----:B------:R-:W-:-:S04]  /*1a60*/  UIADD3 UR6, UR6, 0x48, URZ ;  /* 0x0000004806067890 */ /* 0x000fc8000fffe03f */
[----:B------:R-:W-:-:S09]  /*1a70*/  UPRMT UR6, URZ, 0x654, UR6 ;  /* 0x000006543f067896 */ /* 0x000fd20008000006 */
[----:B------:R-:W-:Y:S01]  /*1a80*/  SYNCS.ARRIVE.TRANS64.RED.A1T0 RZ, [UR6], RZ ;  /* 0x000000ffffff79a7 */ /* 0x000fe20008100406 */
[----:B------:R-:W-:Y:S05]  /*1a90*/  @P0 BRA `(.L_x_27) ;  /* 0x0000000000040947 */ /* 0x000fea0003800000 */
[----:B------:R-:W-:Y:S01]  /*1aa0*/  BPT.TRAP 0x1 ;  /* 0x000000040000795c */ /* 0x000fe20000300000 */
.L_x_27:
[----:B------:R-:W2:Y:S01]  /*1ab0*/  LDC R6, c[0x0][0x288] ;  /* 0x0000a200ff067b82 */ /* 0x000ea20000000800 */
[----:B01----:R-:W-:Y:S01]  /*1ac0*/  LOP3.LUT R4, R18, 0x60, RZ, 0xc0, !PT ;  /* 0x0000006012047812 */ /* 0x003fe200078ec0ff */
[----:B------:R-:W-:Y:S01]  /*1ad0*/  IMAD.SHL.U32 R13, R153, 0x80, RZ ;  /* 0x00000080990d7824 */ /* 0x000fe200078e00ff */
[----:B------:R-:W-:Y:S01]  /*1ae0*/  UIADD3 UR39, UR40, UR39, URZ ;  /* 0x0000002728277290 */ /* 0x000fe2000fffe03f */
[----:B------:R-:W-:Y:S01]  /*1af0*/  SHF.R.U32.HI R3, RZ, 0x2, R18 ;  /* 0x00000002ff037819 */ /* 0x000fe20000011612 */
[----:B------:R-:W-:Y:S01]  /*1b00*/  IMAD.SHL.U32 R15, R152, 0x100, RZ ;  /* 0x00000100980f7824 */ /* 0x000fe200078e00ff */
[----:B------:R-:W-:Y:S01]  /*1b10*/  SHF.R.U32.HI R10, RZ, 0x1, R4 ;  /* 0x00000001ff0a7819 */ /* 0x000fe20000011604 */
[----:B------:R-:W-:Y:S01]  /*1b20*/  UISETP.GT.U32.AND UP0, UPT, UR39, 0x8, UPT ;  /* 0x000000082700788c */ /* 0x000fe2000bf04070 */
[----:B------:R-:W-:Y:S01]  /*1b30*/  LOP3.LUT R4, R18, 0x3, RZ, 0xc0, !PT ;  /* 0x0000000312047812 */ /* 0x000fe200078ec0ff */
[----:B------:R-:W-:Y:S01]  /*1b40*/  ULDC UR7, c[0x0][0x284] ;  /* 0x0000a10000077ab9 */ /* 0x000fe20000000800 */
[----:B------:R-:W-:Y:S01]  /*1b50*/  LOP3.LUT R0, R22, 0x1, RZ, 0xc0, !PT ;  /* 0x0000000116007812 */ /* 0x000fe200078ec0ff */
[----:B------:R-:W-:Y:S01]  /*1b60*/  UISETP.LT.U32.AND UP0, UPT, UR40, 0x9, UP0 ;  /* 0x000000092800788c */ /* 0x000fe20008701070 */
[----:B------:R-:W-:Y:S01]  /*1b70*/  LOP3.LUT R3, R3, 0x7, RZ, 0xc0, !PT ;  /* 0x0000000703037812 */ /* 0x000fe200078ec0ff */
[----:B------:R-:W-:Y:S01]  /*1b80*/  UISETP.GE.U32.AND UP1, UPT, UR40, 0x9, UPT ;  /* 0x000000092800788c */ /* 0x000fe2000bf26070 */
[----:B------:R-:W-:Y:S01]  /*1b90*/  SHF.R.S32.HI R21, RZ, 0x1f, R23 ;  /* 0x0000001fff157819 */ /* 0x000fe20000011417 */
[----:B------:R-:W-:Y:S01]  /*1ba0*/  IMAD.SHL.U32 R8, R0, 0x40, RZ ;  /* 0x0000004000087824 */ /* 0x000fe200078e00ff */
[----:B------:R-:W-:Y:S01]  /*1bb0*/  IADD3 R5, RZ, -R10, -R3 ;  /* 0x8000000aff057210 */ /* 0x000fe20007ffe803 */
[----:B------:R-:W-:Y:S01]  /*1bc0*/  ULDC.64 UR8, c[0x0][0x5d0] ;  /* 0x0001740000087ab9 */ /* 0x000fe20000000a00 */
[----:B------:R-:W-:-:S02]  /*1bd0*/  UIMAD.WIDE.U32 UR4, UR39, 0x38e38e39, URZ ;  /* 0x38e38e39270478a5 */ /* 0x000fc4000f8e003f */
[----:B------:R-:W-:Y:S01]  /*1be0*/  USEL UR6, URZ, 0x1, !UP0 ;  /* 0x000000013f067887 */ /* 0x000fe2000c000000 */
[----:B------:R-:W-:Y:S01]  /*1bf0*/  LOP3.LUT R3, R8, 0x40, R3, 0xe2, !PT ;  /* 0x0000004008037812 */ /* 0x000fe200078ee203 */
[----:B------:R-:W-:Y:S01]  /*1c00*/  IMAD.WIDE R8, R152, 0x100, RZ ;  /* 0x0000010098087825 */ /* 0x000fe200078e02ff */
[----:B------:R-:W-:Y:S01]  /*1c10*/  USHF.R.U32.HI UR4, URZ, 0x1, UR5 ;  /* 0x000000013f047899 */ /* 0x000fe20008011605 */
[----:B--2---:R-:W-:Y:S01]  /*1c20*/  ISETP.GE.AND P0, PT, R13, R6, PT ;  /* 0x000000060d00720c */ /* 0x004fe20003f06270 */
[----:B------:R-:W-:Y:S01]  /*1c30*/  ULOP3.LUT UR38, UR38, UR6, URZ, 0x3c, !UPT ;  /* 0x0000000626267292 */ /* 0x000fe2000f8e3c3f */
[----:B------:R-:W-:Y:S01]  /*1c40*/  IMAD R12, R4, -0x2, R6 ;  /* 0xfffffffe040c7824 */ /* 0x000fe200078e0206 */
[----:B------:R-:W-:Y:S01]  /*1c50*/  LOP3.LUT R153, R8, R3, R10, 0xfe, !PT ;  /* 0x0000000308997212 */ /* 0x000fe200078efe0a */
[----:B------:R-:W-:Y:S01]  /*1c60*/  IMAD.SHL.U32 R6, R18, 0x2, RZ ;  /* 0x0000000212067824 */ /* 0x000fe200078e00ff */
[----:B------:R-:W-:Y:S01]  /*1c70*/  ISETP.GE.OR P0, PT, R15, UR7, P0 ;  /* 0x000000070f007c0c */ /* 0x000fe20008706670 */
[----:B------:R-:W-:Y:S01]  /*1c80*/  IMAD R4, R21, UR8, RZ ;  /* 0x0000000815047c24 */ /* 0x000fe2000f8e02ff */
[----:B------:R-:W-:Y:S01]  /*1c90*/  UIMAD UR39, UR4, -0x9, UR39 ;  /* 0xfffffff7042778a4 */ /* 0x000fe2000f8e0227 */
[----:B------:R-:W-:Y:S01]  /*1ca0*/  IMAD R0, R0, -0x40, R5 ;  /* 0xffffffc000007824 */ /* 0x000fe200078e0205 */
[----:B------:R-:W-:Y:S01]  /*1cb0*/  LOP3.LUT R6, R13, 0x6, R6, 0xf8, !PT ;  /* 0x000000060d067812 */ /* 0x000fe200078ef806 */
[----:B------:R-:W-:Y:S01]  /*1cc0*/  IMAD R11, R23, UR9, R4 ;  /* 0x00000009170b7c24 */ /* 0x000fe2000f8e0204 */
[----:B------:R-:W-:Y:S01]  /*1cd0*/  @UP1 ULOP3.LUT UR38, UR38, 0x1, UR4, 0x78, !UPT ;  /* 0x0000000126261892 */ /* 0x000fe2000f8e7804 */
[----:B------:R-:W-:Y:S01]  /*1ce0*/  IMAD.MOV.U32 R152, RZ, RZ, -0x1 ;  /* 0xffffffffff987424 */ /* 0x000fe200078e00ff */
[----:B------:R-:W-:-:S02]  /*1cf0*/  SHF.R.S32.HI R7, RZ, 0x1f, R6 ;  /* 0x0000001fff077819 */ /* 0x000fc40000011406 */
[----:B------:R-:W-:Y:S01]  /*1d00*/  IADD3 R3, -R15, UR7, R0 ;  /* 0x000000070f037c10 */ /* 0x000fe2000fffe100 */
[----:B------:R-:W-:Y:S02]  /*1d10*/  IMAD.IADD R0, R12, 0x1, -R13 ;  /* 0x000000010c007824 */ /* 0x000fe400078e0a0d */
[----:B------:R-:W-:-:S04]  /*1d20*/  IMAD.WIDE.U32 R4, R23, UR8, R6 ;  /* 0x0000000817047c25 */ /* 0x000fc8000f8e0006 */
[----:B------:R-:W-:Y:S02]  /*1d30*/  IMAD.IADD R11, R5, 0x1, R11 ;  /* 0x00000001050b7824 */ /* 0x000fe400078e020b */
[----:B------:R-:W-:Y:S01]  /*1d40*/  IMAD.MOV.U32 R10, RZ, RZ, R4 ;  /* 0x000000ffff0a7224 */ /* 0x000fe200078e0004 */
[----:B------:R-:W-:Y:S06]  /*1d50*/  @P0 BRA `(.L_x_29) ;  /* 0x00000084006c0947 */ /* 0x000fec0003800000 */
[----:B------:R-:W0:Y:S01]  /*1d60*/  LDC.64 R4, c[0x0][0x5c8] ;  /* 0x00017200ff047b82 */ /* 0x000e220000000a00 */
[----:B-----5:R-:W-:Y:S01]  /*1d70*/  FSETP.NEU.AND P0, PT, R155, RZ, PT ;  /* 0x000000ff9b00720b */ /* 0x020fe20003f0d000 */
[----:B------:R-:W-:Y:S01]  /*1d80*/  BSSY B0, `(.L_x_29) ;  /* 0x0000858000007945 */ /* 0x000fe20003800000 */
[----:B------:R-:W-:-:S04]  /*1d90*/  ISETP.GT.AND P3, PT, R3, RZ, PT ;  /* 0x000000ff0300720c */ /* 0x000fc80003f64270 */
[----:B------:R-:W-:Y:S01]  /*1da0*/  ISETP.GT.AND P1, PT, R0, RZ, P3 ;  /* 0x000000ff0000720c */ /* 0x000fe20001f24270 */
[-C--:B0-----:R-:W-:Y:S02]  /*1db0*/  IMAD R12, R9, R4.reuse, RZ ;  /* 0x00000004090c7224 */ /* 0x081fe400078e02ff */
[----:B------:R-:W-:-:S04]  /*1dc0*/  IMAD.WIDE.U32 R166, R153, R4, R10 ;  /* 0x0000000499a67225 */ /* 0x000fc800078e000a */
[----:B------:R-:W-:-:S04]  /*1dd0*/  IMAD R11, R153, R5, R12 ;  /* 0x00000005990b7224 */ /* 0x000fc800078e020c */
[----:B------:R-:W-:Y:S01]  /*1de0*/  IMAD.IADD R169, R167, 0x1, R11 ;  /* 0x00000001a7a97824 */ /* 0x000fe200078e020b */
[----:B------:R-:W-:Y:S06]  /*1df0*/  @!P0 BRA `(.L_x_30) ;  /* 0x00000060000c8947 */ /* 0x000fec0003800000 */
[----:B------:R-:W0:Y:S01]  /*1e00*/  LDC.64 R12, c[0x0][0x5b8] ;  /* 0x00016e00ff0c7b82 */ /* 0x000e220000000a00 */
[----:B------:R-:W-:-:S07]  /*1e10*/  ULDC.64 UR4, c[0x0][0x5c0] ;  /* 0x0001700000047ab9 */ /* 0x000fce0000000a00 */
[----:B------:R-:W1:Y:S08]  /*1e20*/  LDC.64 R14, c[0x0][0x5b0] ;  /* 0x00016c00ff0e7b82 */ /* 0x000e700000000a00 */
[----:B------:R-:W2:Y:S01]  /*1e30*/  LDC.64 R10, c[0x0][0x5a8] ;  /* 0x00016a00ff0a7b82 */ /* 0x000ea20000000a00 */
[----:B0-----:R-:W-:-:S04]  /*1e40*/  IMAD R20, R21, R12, RZ ;  /* 0x0000000c15147224 */ /* 0x001fc800078e02ff */
[C---:B------:R-:W-:Y:S02]  /*1e50*/  IMAD R13, R23.reuse, R13, R20 ;  /* 0x0000000d170d7224 */ /* 0x040fe400078e0214 */
[----:B------:R-:W-:-:S04]  /*1e60*/  IMAD.WIDE.U32 R20, R23, R12, R6 ;  /* 0x0000000c17147225 */ /* 0x000fc800078e0006 */
[----:B-1----:R-:W-:Y:S01]  /*1e70*/  IMAD R156, R9, R14, RZ ;  /* 0x0000000e099c7224 */ /* 0x002fe200078e02ff */
[----:B------:R-:W-:-:S03]  /*1e80*/  IADD3 R157, R21, R13, RZ ;  /* 0x0000000d159d7210 */ /* 0x000fc60007ffe0ff */
[----:B------:R-:W-:Y:S02]  /*1e90*/  IMAD R167, R153, R15, R156 ;  /* 0x0000000f99a77224 */ /* 0x000fe400078e029c */
[----:B------:R-:W-:-:S04]  /*1ea0*/  IMAD.MOV.U32 R156, RZ, RZ, R20 ;  /* 0x000000ffff9c7224 */ /* 0x000fc800078e0014 */
[----:B------:R-:W-:-:S04]  /*1eb0*/  IMAD.WIDE.U32 R158, R153, R14, R156 ;  /* 0x0000000e999e7225 */ /* 0x000fc800078e009c */
[----:B------:R-:W-:Y:S01]  /*1ec0*/  IMAD.IADD R159, R159, 0x1, R167 ;  /* 0x000000019f9f7824 */ /* 0x000fe200078e02a7 */
[----:B--2---:R-:W-:-:S04]  /*1ed0*/  LEA R160, P0, R158, R10, 0x1 ;  /* 0x0000000a9ea07211 */ /* 0x004fc800078008ff */
[----:B------:R-:W-:-:S05]  /*1ee0*/  LEA.HI.X R161, R158, R11, R159, 0x1, P0 ;  /* 0x0000000b9ea17211 */ /* 0x000fca00000f0c9f */
[----:B------:R-:W2:Y:S01]  /*1ef0*/  @P1 LDG.E.LTC128B.U16 R165, desc[UR36][R160.64] ;  /* 0x00000024a0a51981 */ /* 0x000ea2000c1e1520 */
[----:B------:R-:W-:Y:S01]  /*1f00*/  IMAD.WIDE.U32 R162, R153, R14, R6 ;  /* 0x0000000e99a27225 */ /* 0x000fe200078e0006 */
[----:B------:R-:W-:Y:S01]  /*1f10*/  ISETP.GT.AND P2, PT, R0, 0x1, P3 ;  /* 0x000000010000780c */ /* 0x000fe20001f44270 */
[----:B------:R-:W-:Y:S02]  /*1f20*/  BSSY B1, `(.L_x_31) ;  /* 0x0000012000017945 */ /* 0x000fe40003800000 */
[----:B------:R-:W-:Y:S02]  /*1f30*/  IMAD.IADD R163, R167, 0x1, R163 ;  /* 0x00000001a7a37824 */ /* 0x000fe400078e02a3 */
[----:B------:R-:W-:-:S04]  /*1f40*/  IMAD.WIDE.U32 R162, R23, R12, R162 ;  /* 0x0000000c17a27225 */ /* 0x000fc800078e00a2 */
[----:B--2---:R-:W-:-:S04]  /*1f50*/  IMAD.U32 R158, R165, 0x10000, RZ ;  /* 0x00010000a59e7824 */ /* 0x004fc800078e00ff */
[----:B------:R-:W-:Y:S01]  /*1f60*/  FMUL R159, R158, R155 ;  /* 0x0000009b9e9f7220 */ /* 0x000fe20000400000 */
[----:B------:R-:W-:-:S03]  /*1f70*/  LEA R158, P0, R166, UR4, 0x1 ;  /* 0x00000004a69e7c11 */ /* 0x000fc6000f8008ff */
[----:B------:R-:W-:Y:S01]  /*1f80*/  FFMA R159, R88, R154, R159 ;  /* 0x0000009a589f7223 */ /* 0x000fe2000000009f */
[----:B------:R-:W-:-:S04]  /*1f90*/  IMAD.IADD R88, R13, 0x1, R163 ;  /* 0x000000010d587824 */ /* 0x000fc800078e02a3 */
[----:B------:R-:W-:Y:S02]  /*1fa0*/  F2FP.BF16.F32.PACK_AB R161, RZ, R159 ;  /* 0x0000009fffa1723e */ /* 0x000fe400000010ff */
[----:B------:R-:W-:Y:S02]  /*1fb0*/  LEA.HI.X R159, R166, UR5, R169, 0x1, P0 ;  /* 0x00000005a69f7c11 */ /* 0x000fe400080f0ca9 */
[----:B------:R-:W-:Y:S02]  /*1fc0*/  PRMT R163, R161, 0x7610, R163 ;  /* 0x00007610a1a37816 */ /* 0x000fe400000000a3 */
[----:B------:R-:W-:-:S03]  /*1fd0*/  LEA R160, P0, R162, R10, 0x1 ;  /* 0x0000000aa2a07211 */ /* 0x000fc600078008ff */
[----:B------:R0:W-:Y:S01]  /*1fe0*/  @P1 STG.E.U16 desc[UR36][R158.64], R163 ;  /* 0x000000a39e001986 */ /* 0x0001e2000c101524 */
[----:B------:R-:W-:Y:S01]  /*1ff0*/  LEA.HI.X R161, R162, R11, R88, 0x1, P0 ;  /* 0x0000000ba2a17211 */ /* 0x000fe200000f0c58 */
[C---:B------:R-:W-:Y:S01]  /*2000*/  IMAD.SHL.U32 R162, R14.reuse, 0x8, RZ ;  /* 0x000000080ea27824 */ /* 0x040fe200078e00ff */
[----:B0-----:R-:W-:Y:S01]  /*2010*/  SHF.L.U64.HI R163, R14, 0x3, R15 ;  /* 0x000000030ea37819 */ /* 0x001fe2000001020f */
[----:B------:R-:W-:Y:S06]  /*2020*/  @!P2 BRA `(.L_x_32) ;  /* 0x000000000004a947 */ /* 0x000fec0003800000 */
[----:B------:R0:W5:Y:S02]  /*2030*/  LDG.E.LTC128B.U16 R165, desc[UR36][R160.64+0x2] ;  /* 0x00000224a0a57981 */ /* 0x000164000c1e1520 */
.L_x_32:
[----:B------:R-:W-:Y:S05]  /*2040*/  BSYNC B1 ;  /* 0x0000000000017941 */ /* 0x000fea0003800000 */
.L_x_31:
[----:B-----5:R-:W-:Y:S01]  /*2050*/  IMAD.U32 R88, R165, 0x10000, RZ ;  /* 0x00010000a5587824 */ /* 0x020fe200078e00ff */
[----:B------:R-:W-:Y:S01]  /*2060*/  ISETP.GT.AND P0, PT, R3, 0x8, PT ;  /* 0x000000080300780c */ /* 0x000fe20003f04270 */
[----:B------:R-:W-:Y:S01]  /*2070*/  IMAD.WIDE.U32 R170, R153, R14, R162 ;  /* 0x0000000e99aa7225 */ /* 0x000fe200078e00a2 */
[----:B------:R-:W-:-:S03]  /*2080*/  PRMT R172, R165, 0x7610, R172 ;  /* 0x00007610a5ac7816 */ /* 0x000fc600000000ac */
[----:B------:R-:W-:Y:S01]  /*2090*/  FMUL R88, R88, R155 ;  /* 0x0000009b58587220 */ /* 0x000fe20000400000 */
[----:B------:R-:W-:Y:S01]  /*20a0*/  ISETP.GT.AND P1, PT, R0, RZ, P0 ;  /* 0x000000ff0000720c */ /* 0x000fe20000724270 */
[----:B------:R-:W-:Y:S01]  /*20b0*/  IMAD.IADD R169, R167, 0x1, R171 ;  /* 0x00000001a7a97824 */ /* 0x000fe200078e02ab */
[----:B------:R-:W-:Y:S01]  /*20c0*/  IADD3 R166, P4, R20, R170, RZ ;  /* 0x000000aa14a67210 */ /* 0x000fe20007f9e0ff */
[----:B------:R-:W-:-:S04]  /*20d0*/  FFMA R89, R89, R154, R88 ;  /* 0x0000009a59597223 */ /* 0x000fc80000000058 */
[----:B------:R-:W-:Y:S01]  /*20e0*/  IMAD.X R167, R169, 0x1, R157, P4 ;  /* 0x00000001a9a77824 */ /* 0x000fe200020e069d */
[----:B------:R-:W-:Y:S02]  /*20f0*/  F2FP.BF16.F32.PACK_AB R168, RZ, R89 ;  /* 0x00000059ffa8723e */ /* 0x000fe400000010ff */
[----:B------:R-:W-:Y:S02]  /*2100*/  LEA R88, P4, R166, R10, 0x1 ;  /* 0x0000000aa6587211 */ /* 0x000fe400078808ff */
[----:B------:R-:W-:Y:S02]  /*2110*/  PRMT R171, R168, 0x7610, R171 ;  /* 0x00007610a8ab7816 */ /* 0x000fe400000000ab */
[----:B------:R-:W-:-:S03]  /*2120*/  LEA.HI.X R89, R166, R11, R167, 0x1, P4 ;  /* 0x0000000ba6597211 */ /* 0x000fc600020f0ca7 */
[----:B------:R1:W-:Y:S04]  /*2130*/  @P2 STG.E.U16 desc[UR36][R158.64+0x2], R171 ;  /* 0x000002ab9e002986 */ /* 0x0003e8000c101524 */
[----:B------:R2:W3:Y:S01]  /*2140*/  @P1 LDG.E.LTC128B.U16 R172, desc[UR36][R88.64] ;  /* 0x0000002458ac1981 */ /* 0x0004e2000c1e1520 */
[----:B------:R-:W-:Y:S01]  /*2150*/  IMAD.SHL.U32 R165, R4, 0x10, RZ ;  /* 0x0000001004a57824 */ /* 0x000fe200078e00ff */
[----:B------:R-:W-:Y:S01]  /*2160*/  IADD3 R170, P2, R6, R170, RZ ;  /* 0x000000aa06aa7210 */ /* 0x000fe20007f5e0ff */
[----:B------:R-:W-:Y:S03]  /*2170*/  BSSY B1, `(.L_x_33) ;  /* 0x0000011000017945 */ /* 0x000fe60003800000 */
[----:B------:R-:W-:-:S02]  /*2180*/  IADD3 R168, P4, R165, R158, RZ ;  /* 0x0000009ea5a87210 */ /* 0x000fc40007f9e0ff */
[----:B-1----:R-:W-:Y:S02]  /*2190*/  IADD3.X R171, R7, R169, RZ, P2, !PT ;  /* 0x000000a907ab7210 */ /* 0x002fe400017fe4ff */
[----:B------:R-:W-:Y:S01]  /*21a0*/  ISETP.GT.AND P2, PT, R0, 0x1, P0 ;  /* 0x000000010000780c */ /* 0x000fe20000744270 */
[----:B------:R-:W-:-:S03]  /*21b0*/  IMAD.WIDE.U32 R170, R23, R12, R170 ;  /* 0x0000000c17aa7225 */ /* 0x000fc600078e00aa */
[----:B--2---:R-:W-:Y:S01]  /*21c0*/  LEA R88, P5, R170, R10, 0x1 ;  /* 0x0000000aaa587211 */ /* 0x004fe200078a08ff */
[----:B---3--:R-:W-:-:S04]  /*21d0*/  IMAD.U32 R166, R172, 0x10000, RZ ;  /* 0x00010000aca67824 */ /* 0x008fc800078e00ff */
[----:B------:R-:W-:Y:S01]  /*21e0*/  FMUL R167, R166, R155 ;  /* 0x0000009ba6a77220 */ /* 0x000fe20000400000 */
[----:B------:R-:W-:-:S03]  /*21f0*/  IMAD.IADD R166, R13, 0x1, R171 ;  /* 0x000000010da67824 */ /* 0x000fc600078e02ab */
[----:B------:R-:W-:Y:S01]  /*2200*/  FFMA R90, R90, R154, R167 ;  /* 0x0000009a5a5a7223 */ /* 0x000fe200000000a7 */
[----:B------:R-:W-:Y:S02]  /*2210*/  SHF.L.U64.HI R167, R4, 0x4, R5 ;  /* 0x0000000404a77819 */ /* 0x000fe40000010205 */
[----:B------:R-:W-:Y:S02]  /*2220*/  LEA.HI.X R89, R170, R11, R166, 0x1, P5 ;  /* 0x0000000baa597211 */ /* 0x000fe400028f0ca6 */
[----:B------:R-:W-:Y:S01]  /*2230*/  F2FP.BF16.F32.PACK_AB R90, RZ, R90 ;  /* 0x0000005aff5a723e */ /* 0x000fe200000010ff */
[----:B------:R-:W-:-:S05]  /*2240*/  IMAD.X R169, R167, 0x1, R159, P4 ;  /* 0x00000001a7a97824 */ /* 0x000fca00020e069f */
[----:B------:R1:W-:Y:S01]  /*2250*/  @P1 STG.E.U16 desc[UR36][R168.64], R90 ;  /* 0x0000005aa8001986 */ /* 0x0003e2000c101524 */
[----:B------:R-:W-:Y:S05]  /*2260*/  @!P2 BRA `(.L_x_34) ;  /* 0x000000000004a947 */ /* 0x000fea0003800000 */
[----:B------:R2:W5:Y:S02]  /*2270*/  LDG.E.LTC128B.U16 R172, desc[UR36][R88.64+0x2] ;  /* 0x0000022458ac7981 */ /* 0x000564000c1e1520 */
.L_x_34:
[----:B------:R-:W-:Y:S05]  /*2280*/  BSYNC B1 ;  /* 0x0000000000017941 */ /* 0x000fea0003800000 */
.L_x_33:
[----:B-1---5:R-:W-:Y:S01]  /*2290*/  IMAD.U32 R90, R172, 0x10000, RZ ;  /* 0x00010000ac5a7824 */ /* 0x022fe200078e00ff */
[----:B------:R-:W-:Y:S01]  /*22a0*/  ISETP.GT.AND P1, PT, R0, 0x8, P3 ;  /* 0x000000080000780c */ /* 0x000fe20001f24270 */
[----:B------:R-:W-:Y:S02]  /*22b0*/  BSSY B1, `(.L_x_35) ;  /* 0x000000a000017945 */ /* 0x000fe40003800000 */
[----:B------:R-:W-:-:S04]  /*22c0*/  FMUL R90, R90, R155 ;  /* 0x0000009b5a5a7220 */ /* 0x000fc80000400000 */
[----:B------:R-:W-:Y:S01]  /*22d0*/  FFMA R90, R91, R154, R90 ;  /* 0x0000009a5b5a7223 */ /* 0x000fe2000000005a */
[----:B------:R-:W-:-:S04]  /*22e0*/  @P2 IMAD.MOV.U32 R91, RZ, RZ, R169 ;  /* 0x000000ffff5b2224 */ /* 0x000fc800078e00a9 */
[----:B------:R-:W-:-:S04]  /*22f0*/  F2FP.BF16.F32.PACK_AB R90, RZ, R90 ;  /* 0x0000005aff5a723e */ /* 0x000fc800000010ff */
[----:B------:R-:W-:Y:S01]  /*2300*/  PRMT R166, R90, 0x7610, R166 ;  /* 0x000076105aa67816 */ /* 0x000fe200000000a6 */
[----:B------:R-:W-:-:S05]  /*2310*/  @P2 IMAD.MOV.U32 R90, RZ, RZ, R168 ;  /* 0x000000ffff5a2224 */ /* 0x000fca00078e00a8 */
[----:B------:R1:W-:Y:S01]  /*2320*/  @P2 STG.E.U16 desc[UR36][R90.64+0x2], R166 ;  /* 0x000002a65a002986 */ /* 0x0003e2000c101524 */
[----:B------:R-:W-:Y:S05]  /*2330*/  @!P1 BRA `(.L_x_36) ;  /* 0x0000000000049947 */ /* 0x000fea0003800000 */
[----:B------:R3:W5:Y:S02]  /*2340*/  LDG.E.LTC128B.U16 R172, desc[UR36][R160.64+0x10] ;  /* 0x00001024a0ac7981 */ /* 0x000764000c1e1520 */
.L_x_36:
[----:B------:R-:W-:Y:S05]  /*2350*/  BSYNC B1 ;  /* 0x0000000000017941 */ /* 0x000fea0003800000 */
.L_x_35:
[----:B-1---5:R-:W-:Y:S01]  /*2360*/  IMAD.U32 R90, R172, 0x10000, RZ ;  /* 0x00010000ac5a7824 */ /* 0x022fe200078e00ff */
[----:B------:R-:W-:Y:S01]  /*2370*/  ISETP.GT.AND P2, PT, R0, 0x9, P3 ;  /* 0x000000090000780c */ /* 0x000fe20001f44270 */
[----:B------:R-:W-:Y:S02]  /*2380*/  BSSY B1, `(.L_x_37) ;  /* 0x000000a000017945 */ /* 0x000fe40003800000 */
[----:B------:R-:W-:Y:S01]  /*2390*/  FMUL R91, R90, R155 ;  /* 0x0000009b5a5b7220 */ /* 0x000fe20000400000 */
[----:B------:R-:W-:-:S03]  /*23a0*/  @P1 IMAD.MOV.U32 R90, RZ, RZ, R158 ;  /* 0x000000ffff5a1224 */ /* 0x000fc600078e009e */
[----:B------:R-:W-:-:S05]  /*23b0*/  FFMA R91, R92, R154, R91 ;  /* 0x0000009a5c5b7223 */ /* 0x000fca000000005b */
[----:B------:R-:W-:-:S04]  /*23c0*/  F2FP.BF16.F32.PACK_AB R91, RZ, R91 ;  /* 0x0000005bff5b723e */ /* 0x000fc800000010ff */
[----:B------:R-:W-:Y:S01]  /*23d0*/  PRMT R92, R91, 0x7610, R92 ;  /* 0x000076105b5c7816 */ /* 0x000fe2000000005c */
[----:B------:R-:W-:-:S05]  /*23e0*/  @P1 IMAD.MOV.U32 R91, RZ, RZ, R159 ;  /* 0x000000ffff5b1224 */ /* 0x000fca00078e009f */
[----:B------:R1:W-:Y:S01]  /*23f0*/  @P1 STG.E.U16 desc[UR36][R90.64+0x10], R92 ;  /* 0x0000105c5a001986 */ /* 0x0003e2000c101524 */
[----:B------:R-:W-:Y:S05]  /*2400*/  @!P2 BRA `(.L_x_38) ;  /* 0x000000000004a947 */ /* 0x000fea0003800000 */
[----:B------:R4:W5:Y:S02]  /*2410*/  LDG.E.LTC128B.U16 R172, desc[UR36][R160.64+0x12] ;  /* 0x00001224a0ac7981 */ /* 0x000964000c1e1520 */
.L_x_38:
[----:B------:R-:W-:Y:S05]  /*2420*/  BSYNC B1 ;  /* 0x0000000000017941 */ /* 0x000fea0003800000 */
.L_x_37:
[----:B-1---5:R-:W-:Y:S01]  /*2430*/  IMAD.U32 R90, R172, 0x10000, RZ ;  /* 0x00010000ac5a7824 */ /* 0x022fe200078e00ff */
[----:B------:R-:W-:Y:S01]  /*2440*/  ISETP.GT.AND P1, PT, R0, 0x8, P0 ;  /* 0x000000080000780c */ /* 0x000fe20000724270 */
[----:B------:R-:W-:Y:S01]  /*2450*/  @P2 IMAD.MOV.U32 R91, RZ, RZ, R159 ;  /* 0x000000ffff5b2224 */ /* 0x000fe200078e009f */
[----:B------:R-:W-:Y:S01]  /*2460*/  BSSY B1, `(.L_x_39) ;  /* 0x0000009000017945 */ /* 0x000fe20003800000 */
[----:B------:R-:W-:-:S04]  /*2470*/  FMUL R90, R90, R155 ;  /* 0x0000009b5a5a7220 */ /* 0x000fc80000400000 */
[----:B------:R-:W-:-:S05]  /*2480*/  FFMA R90, R93, R154, R90 ;  /* 0x0000009a5d5a7223 */ /* 0x000fca000000005a */
[----:B------:R-:W-:-:S04]  /*2490*/  F2FP.BF16.F32.PACK_AB R90, RZ, R90 ;  /* 0x0000005aff5a723e */ /* 0x000fc800000010ff */
[----:B------:R-:W-:Y:S02]  /*24a0*/  PRMT R92, R90, 0x7610, R92 ;  /* 0x000076105a5c7816 */ /* 0x000fe4000000005c */
[----:B------:R-:W-:-:S05]  /*24b0*/  @P2 MOV R90, R158 ;  /* 0x0000009e005a2202 */ /* 0x000fca0000000f00 */
[----:B------:R1:W-:Y:S01]  /*24c0*/  @P2 STG.E.U16 desc[UR36][R90.64+0x12], R92 ;  /* 0x0000125c5a002986 */ /* 0x0003e2000c101524 */
[----:B------:R-:W-:Y:S05]  /*24d0*/  @!P1 BRA `(.L_x_40) ;  /* 0x0000000000049947 */ /* 0x000fea0003800000 */
[----:B------:R0:W5:Y:S02]  /*24e0*/  LDG.E.LTC128B.U16 R172, desc[UR36][R88.64+0x10] ;  /* 0x0000102458ac7981 */ /* 0x000164000c1e1520 */
.L_x_40:
[----:B------:R-:W-:Y:S05]  /*24f0*/  BSYNC B1 ;  /* 0x0000000000017941 */ /* 0x000fea0003800000 */
.L_x_39:
        /* <DEDUP_REMOVED lines=12> */
.L_x_42:
[----:B------:R-:W-:Y:S05]  /*25c0*/  BSYNC B1 ;  /* 0x0000000000017941 */ /* 0x000fea0003800000 */
.L_x_41:
[----:B-1---5:R-:W-:Y:S01]  /*25d0*/  IMAD.U32 R90, R172, 0x10000, RZ ;  /* 0x00010000ac5a7824 */ /* 0x022fe200078e00ff */
[----:B------:R-:W-:Y:S01]  /*25e0*/  ISETP.GT.AND P1, PT, R0, 0x10, P3 ;  /* 0x000000100000780c */ /* 0x000fe20001f24270 */
[----:B------:R-:W-:Y:S01]  /*25f0*/  @P2 IMAD.MOV.U32 R91, RZ, RZ, R169 ;  /* 0x000000ffff5b2224 */ /* 0x000fe200078e00a9 */
[----:B------:R-:W-:Y:S01]  /*2600*/  BSSY B1, `(.L_x_43) ;  /* 0x0000009000017945 */ /* 0x000fe20003800000 */
[----:B------:R-:W-:-:S04]  /*2610*/  FMUL R90, R90, R155 ;  /* 0x0000009b5a5a7220 */ /* 0x000fc80000400000 */
[----:B------:R-:W-:-:S05]  /*2620*/  FFMA R90, R95, R154, R90 ;  /* 0x0000009a5f5a7223 */ /* 0x000fca000000005a */
[----:B------:R-:W-:-:S04]  /*2630*/  F2FP.BF16.F32.PACK_AB R90, RZ, R90 ;  /* 0x0000005aff5a723e */ /* 0x000fc800000010ff */
[----:B------:R-:W-:Y:S01]  /*2640*/  PRMT R92, R90, 0x7610, R92 ;  /* 0x000076105a5c7816 */ /* 0x000fe2000000005c */
[----:B------:R-:W-:-:S05]  /*2650*/  @P2 IMAD.MOV.U32 R90, RZ, RZ, R168 ;  /* 0x000000ffff5a2224 */ /* 0x000fca00078e00a8 */
[----:B------:R1:W-:Y:S01]  /*2660*/  @P2 STG.E.U16 desc[UR36][R90.64+0x12], R92 ;  /* 0x0000125c5a002986 */ /* 0x0003e2000c101524 */
[----:B------:R-:W-:Y:S05]  /*2670*/  @!P1 BRA `(.L_x_44) ;  /* 0x0000000000049947 */ /* 0x000fea0003800000 */
[----:B------:R0:W5:Y:S02]  /*2680*/  LDG.E.LTC128B.U16 R172, desc[UR36][R160.64+0x20] ;  /* 0x00002024a0ac7981 */ /* 0x000164000c1e1520 */
.L_x_44:
[----:B------:R-:W-:Y:S05]  /*2690*/  BSYNC B1 ;  /* 0x0000000000017941 */ /* 0x000fea0003800000 */
.L_x_43:
        /* <DEDUP_REMOVED lines=12> */
.L_x_46:
[----:B------:R-:W-:Y:S05]  /*2760*/  BSYNC B1 ;  /* 0x0000000000017941 */ /* 0x000fea0003800000 */
.L_x_45:
[----:B-1---5:R-:W-:Y:S01]  /*2770*/  SHF.L.U32 R90, R172, 0x10, RZ ;  /* 0x00000010ac5a7819 */ /* 0x022fe200000006ff */
[----:B------:R-:W-:Y:S01]  /*2780*/  @P2 IMAD.MOV.U32 R91, RZ, RZ, R159 ;  /* 0x000000ffff5b2224 */ /* 0x000fe200078e009f */
[----:B------:R-:W-:Y:S01]  /*2790*/  ISETP.GT.AND P1, PT, R0, 0x10, P0 ;  /* 0x000000100000780c */ /* 0x000fe20000724270 */
[----:B------:R-:W-:Y:S02]  /*27a0*/  BSSY B1, `(.L_x_47) ;  /* 0x0000009000017945 */ /* 0x000fe40003800000 */
        /* <DEDUP_REMOVED lines=8> */
.L_x_48:
[----:B------:R-:W-:Y:S05]  /*2830*/  BSYNC B1 ;  /* 0x0000000000017941 */ /* 0x000fea0003800000 */
.L_x_47:
        /* <DEDUP_REMOVED lines=12> */
.L_x_50:
[----:B------:R-:W-:Y:S05]  /*2900*/  BSYNC B1 ;  /* 0x0000000000017941 */ /* 0x000fea0003800000 */
.L_x_49:
        /* <DEDUP_REMOVED lines=12> */
.L_x_52:
[----:B------:R-:W-:Y:S05]  /*29d0*/  BSYNC B1 ;  /* 0x0000000000017941 */ /* 0x000fea0003800000 */
.L_x_51:
[----:B-1---5:R-:W-:Y:S01]  /*29e0*/  IMAD.U32 R90, R172, 0x10000, RZ ;  /* 0x00010000ac5a7824 */ /* 0x022fe200078e00ff */
[----:B------:R-:W-:Y:S01]  /*29f0*/  ISETP.GT.AND P2, PT, R0, 0x19, P3 ;  /* 0x000000190000780c */ /* 0x000fe20001f44270 */
[----:B------:R-:W-:Y:S02]  /*2a00*/  BSSY B1, `(.L_x_53) ;  /* 0x000000a000017945 */ /* 0x000fe40003800000 */
[----:B------:R-:W-:Y:S01]  /*2a10*/  FMUL R91, R90, R155 ;  /* 0x0000009b5a5b7220 */ /* 0x000fe20000400000 */
[----:B------:R-:W-:-:S03]  /*2a20*/  @P1 IMAD.MOV.U32 R90, RZ, RZ, R158 ;  /* 0x000000ffff5a1224 */ /* 0x000fc600078e009e */
[----:B------:R-:W-:-:S05]  /*2a30*/  FFMA R91, R100, R154, R91 ;  /* 0x0000009a645b7223 */ /* 0x000fca000000005b */
[----:B------:R-:W-:-:S04]  /*2a40*/  F2FP.BF16.F32.PACK_AB R91, RZ, R91 ;  /* 0x0000005bff5b723e */ /* 0x000fc800000010ff */
[----:B------:R-:W-:Y:S02]  /*2a50*/  PRMT R92, R91, 0x7610, R92 ;  /* 0x000076105b5c7816 */ /* 0x000fe4000000005c */
[----:B------:R-:W-:-:S05]  /*2a60*/  @P1 MOV R91, R159 ;  /* 0x0000009f005b1202 */ /* 0x000fca0000000f00 */
[----:B------:R1:W-:Y:S01]  /*2a70*/  @P1 STG.E.U16 desc[UR36][R90.64+0x30], R92 ;  /* 0x0000305c5a001986 */ /* 0x0003e2000c101524 */
[----:B------:R-:W-:Y:S05]  /*2a80*/  @!P2 BRA `(.L_x_54) ;  /* 0x000000000004a947 */ /* 0x000fea0003800000 */
[----:B------:R0:W5:Y:S02]  /*2a90*/  LDG.E.LTC128B.U16 R172, desc[UR36][R160.64+0x32] ;  /* 0x00003224a0ac7981 */ /* 0x000164000c1e1520 */
.L_x_54:
[----:B------:R-:W-:Y:S05]  /*2aa0*/  BSYNC B1 ;  /* 0x0000000000017941 */ /* 0x000fea0003800000 */
.L_x_53:
        /* <DEDUP_REMOVED lines=12> */
.L_x_56:
[----:B------:R-:W-:Y:S05]  /*2b70*/  BSYNC B1 ;  /* 0x0000000000017941 */ /* 0x000fea0003800000 */
.L_x_55:
        /* <DEDUP_REMOVED lines=12> */
.L_x_58:
[----:B------:R-:W-:Y:S05]  /*2c40*/  BSYNC B1 ;  /* 0x0000000000017941 */ /* 0x000fea0003800000 */
.L_x_57:
        /* <DEDUP_REMOVED lines=12> */
.L_x_60:
[----:B------:R-:W-:Y:S05]  /*2d10*/  BSYNC B1 ;  /* 0x0000000000017941 */ /* 0x000fea0003800000 */
.L_x_59:
[----:B-1---5:R-:W-:Y:S01]  /*2d20*/  IMAD.U32 R90, R172, 0x10000, RZ ;  /* 0x00010000ac5a7824 */ /* 0x022fe200078e00ff */
[----:B------:R-:W-:Y:S01]  /*2d30*/  ISETP.GT.AND P2, PT, R0, 0x21, P3 ;  /* 0x000000210000780c */ /* 0x000fe20001f44270 */
[----:B------:R-:W-:Y:S02]  /*2d40*/  BSSY B1, `(.L_x_61) ;  /* 0x000000a000017945 */ /* 0x000fe40003800000 */
[----:B------:R-:W-:Y:S01]  /*2d50*/  FMUL R91, R90, R155 ;  /* 0x0000009b5a5b7220 */ /* 0x000fe20000400000 */
[----:B------:R-:W-:-:S03]  /*2d60*/  @P1 MOV R90, R158 ;  /* 0x0000009e005a1202 */ /* 0x000fc60000000f00 */
[----:B------:R-:W-:-:S05]  /*2d70*/  FFMA R91, R104, R154, R91 ;  /* 0x0000009a685b7223 */ /* 0x000fca000000005b */
[----:B------:R-:W-:-:S04]  /*2d80*/  F2FP.BF16.F32.PACK_AB R91, RZ, R91 ;  /* 0x0000005bff5b723e */ /* 0x000fc800000010ff */
[----:B------:R-:W-:Y:S01]  /*2d90*/  PRMT R92, R91, 0x7610, R92 ;  /* 0x000076105b5c7816 */ /* 0x000fe2000000005c */
[----:B------:R-:W-:-:S05]  /*2da0*/  @P1 IMAD.MOV.U32 R91, RZ, RZ, R159 ;  /* 0x000000ffff5b1224 */ /* 0x000fca00078e009f */
[----:B------:R1:W-:Y:S01]  /*2db0*/  @P1 STG.E.U16 desc[UR36][R90.64+0x40], R92 ;  /* 0x0000405c5a001986 */ /* 0x0003e2000c101524 */
[----:B------:R-:W-:Y:S05]  /*2dc0*/  @!P2 BRA `(.L_x_62) ;  /* 0x000000000004a947 */ /* 0x000fea0003800000 */
[----:B------:R0:W5:Y:S02]  /*2dd0*/  LDG.E.LTC128B.U16 R172, desc[UR36][R160.64+0x42] ;  /* 0x00004224a0ac7981 */ /* 0x000164000c1e1520 */
.L_x_62:
[----:B------:R-:W-:Y:S05]  /*2de0*/  BSYNC B1 ;  /* 0x0000000000017941 */ /* 0x000fea0003800000 */
.L_x_61:
        /* <DEDUP_REMOVED lines=12> */
.L_x_64:
[----:B------:R-:W-:Y:S05]  /*2eb0*/  BSYNC B1 ;  /* 0x0000000000017941 */ /* 0x000fea0003800000 */
.L_x_63:
        /* <DEDUP_REMOVED lines=12> */
.L_x_66:
[----:B------:R-:W-:Y:S05]  /*2f80*/  BSYNC B1 ;  /* 0x0000000000017941 */ /* 0x000fea0003800000 */
.L_x_65:
        /* <DEDUP_REMOVED lines=12> */
.L_x_68:
[----:B------:R-:W-:Y:S05]  /*3050*/  BSYNC B1 ;  /* 0x0000000000017941 */ /* 0x000fea0003800000 */
.L_x_67:
[----:B-1---5:R-:W-:Y:S01]  /*3060*/  SHF.L.U32 R90, R172, 0x10, RZ ;  /* 0x00000010ac5a7819 */ /* 0x022fe200000006ff */
[----:B------:R-:W-:Y:S01]  /*3070*/  BSSY B1, `(.L_x_69) ;  /* 0x000000b000017945 */ /* 0x000fe20003800000 */
[----:B------:R-:W-:-:S03]  /*3080*/  ISETP.GT.AND P2, PT, R0, 0x29, P3 ;  /* 0x000000290000780c */ /* 0x000fc60001f44270 */
        /* <DEDUP_REMOVED lines=9> */
.L_x_70:
[----:B------:R-:W-:Y:S05]  /*3120*/  BSYNC B1 ;  /* 0x0000000000017941 */ /* 0x000fea0003800000 */
.L_x_69:
        /* <DEDUP_REMOVED lines=12> */
.L_x_72:
[----:B------:R-:W-:Y:S05]  /*31f0*/  BSYNC B1 ;  /* 0x0000000000017941 */ /* 0x000fea0003800000 */
.L_x_71:
        /* <DEDUP_REMOVED lines=12> */
.L_x_74:
[----:B------:R-:W-:Y:S05]  /*32c0*/  BSYNC B1 ;  /* 0x0000000000017941 */ /* 0x000fea0003800000 */
.L_x_73:
[----:B-1---5:R-:W-:Y:S01]  /*32d0*/  IMAD.U32 R90, R172, 0x10000, RZ ;  /* 0x00010000ac5a7824 */ /* 0x022fe200078e00ff */
[----:B------:R-:W-:Y:S01]  /*32e0*/  @P2 MOV R91, R169 ;  /* 0x000000a9005b2202 */ /* 0x000fe20000000f00 */
[----:B------:R-:W-:Y:S01]  /*32f0*/  BSSY B1, `(.L_x_75) ;  /* 0x000000a000017945 */ /* 0x000fe20003800000 */
[----:B------:R-:W-:Y:S01]  /*3300*/  ISETP.GT.AND P1, PT, R0, 0x30, P3 ;  /* 0x000000300000780c */ /* 0x000fe20001f24270 */
        /* <DEDUP_REMOVED lines=8> */
.L_x_76:
[----:B------:R-:W-:Y:S05]  /*3390*/  BSYNC B1 ;  /* 0x0000000000017941 */ /* 0x000fea0003800000 */
.L_x_75:
        /* <DEDUP_REMOVED lines=12> */
.L_x_78:
[----:B------:R-:W-:Y:S05]  /*3460*/  BSYNC B1 ;  /* 0x0000000000017941 */ /* 0x000fea0003800000 */
.L_x_77:
        /* <DEDUP_REMOVED lines=12> */
.L_x_80:
[----:B------:R-:W-:Y:S05]  /*3530*/  BSYNC B1 ;  /* 0x0000000000017941 */ /* 0x000fea0003800000 */
.L_x_79:
        /* <DEDUP_REMOVED lines=12> */
.L_x_82:
[----:B------:R-:W-:Y:S05]  /*3600*/  BSYNC B1 ;  /* 0x0000000000017941 */ /* 0x000fea0003800000 */
.L_x_81:
        /* <DEDUP_REMOVED lines=12> */
.L_x_84:
[----:B------:R-:W-:Y:S05]  /*36d0*/  BSYNC B1 ;  /* 0x0000000000017941 */ /* 0x000fea0003800000 */
.L_x_83:
        /* <DEDUP_REMOVED lines=12> */
.L_x_86:
[----:B------:R-:W-:Y:S05]  /*37a0*/  BSYNC B1 ;  /* 0x0000000000017941 */ /* 0x000fea0003800000 */
.L_x_85:
        /* <DEDUP_REMOVED lines=12> */
.L_x_88:
[----:B------:R-:W-:Y:S05]  /*3870*/  BSYNC B1 ;  /* 0x0000000000017941 */ /* 0x000fea0003800000 */
.L_x_87:
        /* <DEDUP_REMOVED lines=12> */
.L_x_90:
[----:B------:R-:W-:Y:S05]  /*3940*/  BSYNC B1 ;  /* 0x0000000000017941 */ /* 0x000fea0003800000 */
.L_x_89:
        /* <DEDUP_REMOVED lines=12> */
.L_x_92:
[----:B------:R-:W-:Y:S05]  /*3a10*/  BSYNC B1 ;  /* 0x0000000000017941 */ /* 0x000fea0003800000 */
.L_x_91:
        /* <DEDUP_REMOVED lines=12> */
.L_x_94:
[----:B------:R-:W-:Y:S05]  /*3ae0*/  BSYNC B1 ;  /* 0x0000000000017941 */ /* 0x000fea0003800000 */
.L_x_93:
        /* <DEDUP_REMOVED lines=12> */
.L_x_96:
[----:B------:R-:W-:Y:S05]  /*3bb0*/  BSYNC B1 ;  /* 0x0000000000017941 */ /* 0x000fea0003800000 */
.L_x_95:
        /* <DEDUP_REMOVED lines=12> */
.L_x_98:
[----:B------:R-:W-:Y:S05]  /*3c80*/  BSYNC B1 ;  /* 0x0000000000017941 */ /* 0x000fea0003800000 */
.L_x_97:
        /* <DEDUP_REMOVED lines=12> */
.L_x_100:
[----:B------:R-:W-:Y:S05]  /*3d50*/  BSYNC B1 ;  /* 0x0000000000017941 */ /* 0x000fea0003800000 */
.L_x_99:
        /* <DEDUP_REMOVED lines=12> */
.L_x_102:
[----:B------:R-:W-:Y:S05]  /*3e20*/  BSYNC B1 ;  /* 0x0000000000017941 */ /* 0x000fea0003800000 */
.L_x_101:
        /* <DEDUP_REMOVED lines=12> */
.L_x_104:
[----:B------:R-:W-:Y:S05]  /*3ef0*/  BSYNC B1 ;  /* 0x0000000000017941 */ /* 0x000fea0003800000 */
.L_x_103:
        /* <DEDUP_REMOVED lines=12> */
.L_x_106:
[----:B------:R-:W-:Y:S05]  /*3fc0*/  BSYNC B1 ;  /* 0x0000000000017941 */ /* 0x000fea0003800000 */
.L_x_105:
        /* <DEDUP_REMOVED lines=12> */
.L_x_108:
[----:B------:R-:W-:Y:S05]  /*4090*/  BSYNC B1 ;  /* 0x0000000000017941 */ /* 0x000fea0003800000 */
.L_x_107:
        /* <DEDUP_REMOVED lines=12> */
.L_x_110:
[----:B------:R-:W-:Y:S05]  /*4160*/  BSYNC B1 ;  /* 0x0000000000017941 */ /* 0x000fea0003800000 */
.L_x_109:
        /* <DEDUP_REMOVED lines=12> */
.L_x_112:
[----:B------:R-:W-:Y:S05]  /*4230*/  BSYNC B1 ;  /* 0x0000000000017941 */ /* 0x000fea0003800000 */
.L_x_111:
        /* <DEDUP_REMOVED lines=12> */
.L_x_114:
[----:B------:R-:W-:Y:S05]  /*4300*/  BSYNC B1 ;  /* 0x0000000000017941 */ /* 0x000fea0003800000 */
.L_x_113:
        /* <DEDUP_REMOVED lines=12> */
.L_x_116:
[----:B------:R-:W-:Y:S05]  /*43d0*/  BSYNC B1 ;  /* 0x0000000000017941 */ /* 0x000fea0003800000 */
.L_x_115:
        /* <DEDUP_REMOVED lines=12> */
.L_x_118:
[----:B------:R-:W-:Y:S05]  /*44a0*/  BSYNC B1 ;  /* 0x0000000000017941 */ /* 0x000fea0003800000 */
.L_x_117:
        /* <DEDUP_REMOVED lines=12> */
.L_x_120:
[----:B------:R-:W-:Y:S05]  /*4570*/  BSYNC B1 ;  /* 0x0000000000017941 */ /* 0x000fea0003800000 */
.L_x_119:
        /* <DEDUP_REMOVED lines=12> */
.L_x_122:
[----:B------:R-:W-:Y:S05]  /*4640*/  BSYNC B1 ;  /* 0x0000000000017941 */ /* 0x000fea0003800000 */
.L_x_121:
        /* <DEDUP_REMOVED lines=12> */
.L_x_124:
[----:B------:R-:W-:Y:S05]  /*4710*/  BSYNC B1 ;  /* 0x0000000000017941 */ /* 0x000fea0003800000 */
.L_x_123:
        /* <DEDUP_REMOVED lines=12> */
.L_x_126:
[----:B------:R-:W-:Y:S05]  /*47e0*/  BSYNC B1 ;  /* 0x0000000000017941 */ /* 0x000fea0003800000 */
.L_x_125:
        /* <DEDUP_REMOVED lines=12> */
.L_x_128:
[----:B------:R-:W-:Y:S05]  /*48b0*/  BSYNC B1 ;  /* 0x0000000000017941 */ /* 0x000fea0003800000 */
.L_x_127:
        /* <DEDUP_REMOVED lines=12> */
.L_x_130:
[----:B------:R-:W-:Y:S05]  /*4980*/  BSYNC B1 ;  /* 0x0000000000017941 */ /* 0x000fea0003800000 */
.L_x_129:
        /* <DEDUP_REMOVED lines=12> */
.L_x_132:
[----:B------:R-:W-:Y:S05]  /*4a50*/  BSYNC B1 ;  /* 0x0000000000017941 */ /* 0x000fea0003800000 */
.L_x_131:
        /* <DEDUP_REMOVED lines=12> */
.L_x_134:
[----:B------:R-:W-:Y:S05]  /*4b20*/  BSYNC B1 ;  /* 0x0000000000017941 */ /* 0x000fea0003800000 */
.L_x_133:
        /* <DEDUP_REMOVED lines=12> */
.L_x_136:
[----:B------:R-:W-:Y:S05]  /*4bf0*/  BSYNC B1 ;  /* 0x0000000000017941 */ /* 0x000fea0003800000 */
.L_x_135:
        /* <DEDUP_REMOVED lines=12> */
.L_x_138:
[----:B------:R-:W-:Y:S05]  /*4cc0*/  BSYNC B1 ;  /* 0x0000000000017941 */ /* 0x000fea0003800000 */
.L_x_137:
        /* <DEDUP_REMOVED lines=12> */
.L_x_140:
[----:B------:R-:W-:Y:S05]  /*4d90*/  BSYNC B1 ;  /* 0x0000000000017941 */ /* 0x000fea0003800000 */
.L_x_139:
        /* <DEDUP_REMOVED lines=12> */
.L_x_142:
[----:B------:R-:W-:Y:S05]  /*4e60*/  BSYNC B1 ;  /* 0x0000000000017941 */ /* 0x000fea0003800000 */
.L_x_141:
        /* <DEDUP_REMOVED lines=12> */
.L_x_144:
[----:B------:R-:W-:Y:S05]  /*4f30*/  BSYNC B1 ;  /* 0x0000000000017941 */ /* 0x000fea0003800000 */
.L_x_143:
        /* <DEDUP_REMOVED lines=12> */
.L_x_146:
[----:B------:R-:W-:Y:S05]  /*5000*/  BSYNC B1 ;  /* 0x0000000000017941 */ /* 0x000fea0003800000 */
.L_x_145:
        /* <DEDUP_REMOVED lines=12> */
.L_x_148:
[----:B------:R-:W-:Y:S05]  /*50d0*/  BSYNC B1 ;  /* 0x0000000000017941 */ /* 0x000fea0003800000 */
.L_x_147:
        /* <DEDUP_REMOVED lines=12> */
.L_x_150:
[----:B------:R-:W-:Y:S05]  /*51a0*/  BSYNC B1 ;  /* 0x0000000000017941 */ /* 0x000fea0003800000 */
.L_x_149:
        /* <DEDUP_REMOVED lines=12> */
.L_x_152:
[----:B------:R-:W-:Y:S05]  /*5270*/  BSYNC B1 ;  /* 0x0000000000017941 */ /* 0x000fea0003800000 */
.L_x_151:
[----:B-----5:R-:W-:Y:S01]  /*5280*/  IMAD.U32 R8, R172, 0x10000, RZ ;  /* 0x00010000ac087824 */ /* 0x020fe200078e00ff */
[----:B------:R-:W-:Y:S01]  /*5290*/  ISETP.GT.AND P1, PT, R0, 0x79, P0 ;  /* 0x000000790000780c */ /* 0x000fe20000724270 */
[----:B------:R-:W-:Y:S01]  /*52a0*/  BSSY B1, `(.L_x_153) ;  /* 0x000000c000017945 */ /* 0x000fe20003800000 */
[----:B------:R-:W-:Y:S01]  /*52b0*/  IADD3 R153, P0, R153, 0x80, RZ ;  /* 0x0000008099997810 */ /* 0x000fe20007f1e0ff */
[----:B-1----:R-:W-:Y:S01]  /*52c0*/  FMUL R91, R8, R155 ;  /* 0x0000009b085b7220 */ /* 0x002fe20000400000 */
[----:B------:R-:W-:-:S03]  /*52d0*/  @P2 IMAD.MOV.U32 R8, RZ, RZ, R168 ;  /* 0x000000ffff082224 */ /* 0x000fc600078e00a8 */
[----:B------:R-:W-:-:S05]  /*52e0*/  FFMA R91, R150, R154, R91 ;  /* 0x0000009a965b7223 */ /* 0x000fca000000005b */
[----:B------:R-:W-:-:S04]  /*52f0*/  F2FP.BF16.F32.PACK_AB R91, RZ, R91 ;  /* 0x0000005bff5b723e */ /* 0x000fc800000010ff */
[----:B------:R-:W-:Y:S01]  /*5300*/  PRMT R90, R91, 0x7610, R90 ;  /* 0x000076105b5a7816 */ /* 0x000fe2000000005a */
[----:B------:R-:W-:Y:S02]  /*5310*/  IMAD.X R91, RZ, RZ, R9, P0 ;  /* 0x000000ffff5b7224 */ /* 0x000fe400000e0609 */
[----:B------:R-:W-:-:S05]  /*5320*/  @P2 IMAD.MOV.U32 R9, RZ, RZ, R169 ;  /* 0x000000ffff092224 */ /* 0x000fca00078e00a9 */
[----:B------:R1:W-:Y:S01]  /*5330*/  @P2 STG.E.U16 desc[UR36][R8.64+0xf0], R90 ;  /* 0x0000f05a08002986 */ /* 0x0003e2000c101524 */
[----:B------:R-:W-:Y:S05]  /*5340*/  @!P1 BRA `(.L_x_154) ;  /* 0x0000000000049947 */ /* 0x000fea0003800000 */
[----:B------:R0:W5:Y:S02]  /*5350*/  LDG.E.LTC128B.U16 R172, desc[UR36][R88.64+0xf2] ;  /* 0x0000f22458ac7981 */ /* 0x000164000c1e1520 */
.L_x_154:
[----:B------:R-:W-:Y:S05]  /*5360*/  BSYNC B1 ;  /* 0x0000000000017941 */ /* 0x000fea0003800000 */
.L_x_153:
[----:B-1---5:R-:W-:Y:S01]  /*5370*/  IMAD.U32 R8, R172, 0x10000, RZ ;  /* 0x00010000ac087824 */ /* 0x022fe200078e00ff */
[----:B------:R-:W-:Y:S01]  /*5380*/  ISETP.GT.AND P0, PT, R3, 0x80, PT ;  /* 0x000000800300780c */ /* 0x000fe20003f04270 */
[-C--:B------:R-:W-:Y:S02]  /*5390*/  IMAD R90, R91, R14.reuse, RZ ;  /* 0x0000000e5b5a7224 */ /* 0x080fe400078e02ff */
[----:B0-2---:R-:W-:Y:S01]  /*53a0*/  FMUL R88, R8, R155 ;  /* 0x0000009b08587220 */ /* 0x005fe20000400000 */
[----:B------:R-:W-:Y:S01]  /*53b0*/  IMAD.WIDE.U32 R8, R153, R14, R156 ;  /* 0x0000000e99087225 */ /* 0x000fe200078e009c */
[----:B------:R-:W-:-:S03]  /*53c0*/  ISETP.GT.AND P3, PT, R0, RZ, P0 ;  /* 0x000000ff0000720c */ /* 0x000fc60000764270 */
[----:B------:R-:W-:Y:S01]  /*53d0*/  FFMA R151, R151, R154, R88 ;  /* 0x0000009a97977223 */ /* 0x000fe20000000058 */
[----:B------:R-:W-:Y:S01]  /*53e0*/  IMAD R97, R153, R15, R90 ;  /* 0x0000000f99617224 */ /* 0x000fe200078e025a */
[----:B------:R-:W-:-:S03]  /*53f0*/  LEA R88, P2, R8, R10, 0x1 ;  /* 0x0000000a08587211 */ /* 0x000fc600078408ff */
[----:B------:R-:W-:Y:S01]  /*5400*/  IMAD.IADD R9, R9, 0x1, R97 ;  /* 0x0000000109097824 */ /* 0x000fe200078e0261 */
[----:B------:R-:W-:-:S04]  /*5410*/  F2FP.BF16.F32.PACK_AB R151, RZ, R151 ;  /* 0x00000097ff97723e */ /* 0x000fc800000010ff */
[----:B------:R-:W-:Y:S01]  /*5420*/  LEA.HI.X R89, R8, R11, R9, 0x1, P2 ;  /* 0x0000000b08597211 */ /* 0x000fe200010f0c09 */
[----:B------:R0:W-:Y:S04]  /*5430*/  @P1 STG.E.U16 desc[UR36][R168.64+0xf2], R151 ;  /* 0x0000f297a8001986 */ /* 0x0001e8000c101524 */
[----:B------:R-:W2:Y:S01]  /*5440*/  @P3 LDG.E.LTC128B.U16 R172, desc[UR36][R88.64] ;  /* 0x0000002458ac3981 */ /* 0x000ea2000c1e1520 */
[----:B------:R-:W-:Y:S01]  /*5450*/  IMAD.WIDE.U32 R8, R153, R14, R6 ;  /* 0x0000000e99087225 */ /* 0x000fe200078e0006 */
[----:B------:R-:W-:Y:S01]  /*5460*/  SHF.L.U64.HI R95, R4, 0x8, R5 ;  /* 0x00000008045f7819 */ /* 0x000fe20000010205 */
[----:B------:R-:W-:Y:S01]  /*5470*/  BSSY B1, `(.L_x_155) ;  /* 0x0000011000017945 */ /* 0x000fe20003800000 */
[----:B------:R-:W-:Y:S01]  /*5480*/  ISETP.GT.AND P2, PT, R0, 0x1, P0 ;  /* 0x000000010000780c */ /* 0x000fe20000744270 */
[----:B------:R-:W-:-:S02]  /*5490*/  IMAD.IADD R9, R97, 0x1, R9 ;  /* 0x0000000161097824 */ /* 0x000fc400078e0209 */
[----:B------:R-:W-:Y:S01]  /*54a0*/  IMAD.SHL.U32 R93, R4, 0x100, RZ ;  /* 0x00000100045d7824 */ /* 0x000fe200078e00ff */
[----:B--2---:R-:W-:-:S05]  /*54b0*/  SHF.L.U32 R90, R172, 0x10, RZ ;  /* 0x00000010ac5a7819 */ /* 0x004fca00000006ff */
[----:B------:R-:W-:Y:S01]  /*54c0*/  FMUL R15, R90, R155 ;  /* 0x0000009b5a0f7220 */ /* 0x000fe20000400000 */
[----:B------:R-:W-:Y:S01]  /*54d0*/  IMAD.WIDE.U32 R90, R23, R12, R8 ;  /* 0x0000000c175a7225 */ /* 0x000fe200078e0008 */
[----:B------:R-:W-:-:S03]  /*54e0*/  IADD3 R8, P1, R93, R158, RZ ;  /* 0x0000009e5d087210 */ /* 0x000fc60007f3e0ff */
[----:B------:R-:W-:Y:S01]  /*54f0*/  FFMA R15, R24, R154, R15 ;  /* 0x0000009a180f7223 */ /* 0x000fe2000000000f */
[----:B------:R-:W-:Y:S01]  /*5500*/  IMAD.IADD R5, R13, 0x1, R91 ;  /* 0x000000010d057824 */ /* 0x000fe200078e025b */
[C---:B------:R-:W-:Y:S01]  /*5510*/  LEA R4, P4, R90.reuse, R10, 0x1 ;  /* 0x0000000a5a047211 */ /* 0x040fe200078808ff */
[----:B------:R-:W-:Y:S02]  /*5520*/  IMAD.X R9, R95, 0x1, R159, P1 ;  /* 0x000000015f097824 */ /* 0x000fe400008e069f */
[----:B------:R-:W-:Y:S02]  /*5530*/  F2FP.BF16.F32.PACK_AB R15, RZ, R15 ;  /* 0x0000000fff0f723e */ /* 0x000fe400000010ff */
[----:B------:R-:W-:-:S03]  /*5540*/  LEA.HI.X R5, R90, R11, R5, 0x1, P4 ;  /* 0x0000000b5a057211 */ /* 0x000fc600020f0c05 */
[----:B------:R0:W-:Y:S01]  /*5550*/  @P3 STG.E.U16 desc[UR36][R8.64], R15 ;  /* 0x0000000f08003986 */ /* 0x0001e2000c101524 */
[----:B------:R-:W-:Y:S05]  /*5560*/  @!P2 BRA `(.L_x_156) ;  /* 0x000000000004a947 */ /* 0x000fea0003800000 */
[----:B------:R1:W5:Y:S02]  /*5570*/  LDG.E.LTC128B.U16 R172, desc[UR36][R4.64+0x2] ;  /* 0x0000022404ac7981 */ /* 0x000364000c1e1520 */
.L_x_156:
[----:B------:R-:W-:Y:S05]  /*5580*/  BSYNC B1 ;  /* 0x0000000000017941 */ /* 0x000fea0003800000 */
.L_x_155:
[----:B-----5:R-:W-:Y:S01]  /*5590*/  IMAD.U32 R24, R172, 0x10000, RZ ;  /* 0x00010000ac187824 */ /* 0x020fe200078e00ff */
[----:B------:R-:W-:Y:S01]  /*55a0*/  ISETP.GT.AND P1, PT, R3, 0x88, PT ;  /* 0x000000880300780c */ /* 0x000fe20003f24270 */
[----:B0-----:R-:W-:Y:S01]  /*55b0*/  IMAD.WIDE.U32 R14, R153, R14, R162 ;  /* 0x0000000e990e7225 */ /* 0x001fe200078e00a2 */
[----:B------:R-:W-:Y:S03]  /*55c0*/  BSSY B1, `(.L_x_157) ;  /* 0x000000e000017945 */ /* 0x000fe60003800000 */
[----:B------:R-:W-:Y:S01]  /*55d0*/  FMUL R24, R24, R155 ;  /* 0x0000009b18187220 */ /* 0x000fe20000400000 */
[----:B------:R-:W-:Y:S01]  /*55e0*/  ISETP.GT.AND P3, PT, R0, RZ, P1 ;  /* 0x000000ff0000720c */ /* 0x000fe20000f64270 */
[----:B------:R-:W-:Y:S01]  /*55f0*/  IMAD.IADD R97, R97, 0x1, R15 ;  /* 0x0000000161617824 */ /* 0x000fe200078e020f */
[----:B------:R-:W-:Y:S01]  /*5600*/  IADD3 R21, P5, R20, R14, RZ ;  /* 0x0000000e14157210 */ /* 0x000fe20007fbe0ff */
[----:B------:R-:W-:Y:S01]  /*5610*/  FFMA R24, R25, R154, R24 ;  /* 0x0000009a19187223 */ /* 0x000fe20000000018 */
[----:B------:R-:W-:-:S03]  /*5620*/  IADD3 R20, P4, R6, R14, RZ ;  /* 0x0000000e06147210 */ /* 0x000fc60007f9e0ff */
[----:B------:R-:W-:Y:S01]  /*5630*/  IMAD.X R156, R97, 0x1, R157, P5 ;  /* 0x00000001619c7824 */ /* 0x000fe200028e069d */
[----:B------:R-:W-:Y:S02]  /*5640*/  F2FP.BF16.F32.PACK_AB R24, RZ, R24 ;  /* 0x00000018ff18723e */ /* 0x000fe400000010ff */
[----:B------:R-:W-:-:S03]  /*5650*/  LEA R14, P5, R21, R10, 0x1 ;  /* 0x0000000a150e7211 */ /* 0x000fc600078a08ff */
[----:B------:R0:W-:Y:S01]  /*5660*/  @P2 STG.E.U16 desc[UR36][R8.64+0x2], R24 ;  /* 0x0000021808002986 */ /* 0x0001e2000c101524 */
[----:B------:R-:W-:Y:S01]  /*5670*/  LEA.HI.X R15, R21, R11, R156, 0x1, P5 ;  /* 0x0000000b150f7211 */ /* 0x000fe200028f0c9c */
[----:B------:R-:W-:Y:S08]  /*5680*/  @!P3 BRA `(.L_x_158) ;  /* 0x000000000004b947 */ /* 0x000ff00003800000 */
[----:B------:R2:W5:Y:S02]  /*5690*/  LDG.E.LTC128B.U16 R172, desc[UR36][R14.64] ;  /* 0x000000240eac7981 */ /* 0x000564000c1e1520 */
.L_x_158:
[----:B------:R-:W-:Y:S05]  /*56a0*/  BSYNC B1 ;  /* 0x0000000000017941 */ /* 0x000fea0003800000 */
.L_x_157:
[----:B-----5:R-:W-:Y:S01]  /*56b0*/  IMAD.U32 R6, R172, 0x10000, RZ ;  /* 0x00010000ac067824 */ /* 0x020fe200078e00ff */
[----:B------:R-:W-:Y:S01]  /*56c0*/  ISETP.GT.AND P2, PT, R0, 0x1, P1 ;  /* 0x000000010000780c */ /* 0x000fe20000f44270 */
[----:B------:R-:W-:Y:S01]  /*56d0*/  IMAD.X R21, R7, 0x1, R97, P4 ;  /* 0x0000000107157824 */ /* 0x000fe200020e0661 */
[----:B------:R-:W-:Y:S01]  /*56e0*/  BSSY B1, `(.L_x_159) ;  /* 0x000000d000017945 */ /* 0x000fe20003800000 */
[----:B------:R-:W-:Y:S01]  /*56f0*/  FMUL R3, R6, R155 ;  /* 0x0000009b06037220 */ /* 0x000fe20000400000 */
[----:B------:R-:W-:Y:S01]  /*5700*/  IADD3 R6, P4, R8, R165, RZ ;  /* 0x000000a508067210 */ /* 0x000fe20007f9e0ff */
[----:B--2---:R-:W-:-:S04]  /*5710*/  IMAD.WIDE.U32 R14, R23, R12, R20 ;  /* 0x0000000c170e7225 */ /* 0x004fc800078e0014 */
[----:B------:R-:W-:Y:S01]  /*5720*/  FFMA R3, R26, R154, R3 ;  /* 0x0000009a1a037223 */ /* 0x000fe20000000003 */
[----:B------:R-:W-:Y:S01]  /*5730*/  IADD3.X R7, R9, R167, RZ, P4, !PT ;  /* 0x000000a709077210 */ /* 0x000fe200027fe4ff */
[----:B------:R-:W-:Y:S01]  /*5740*/  IMAD.IADD R13, R13, 0x1, R15 ;  /* 0x000000010d0d7824 */ /* 0x000fe200078e020f */
[C---:B------:R-:W-:Y:S02]  /*5750*/  LEA R10, P5, R14.reuse, R10, 0x1 ;  /* 0x0000000a0e0a7211 */ /* 0x040fe400078a08ff */
[----:B------:R-:W-:Y:S02]  /*5760*/  F2FP.BF16.F32.PACK_AB R3, RZ, R3 ;  /* 0x00000003ff03723e */ /* 0x000fe400000010ff */
[----:B------:R-:W-:-:S03]  /*5770*/  LEA.HI.X R11, R14, R11, R13, 0x1, P5 ;  /* 0x0000000b0e0b7211 */ /* 0x000fc600028f0c0d */
[----:B------:R2:W-:Y:S01]  /*5780*/  @P3 STG.E.U16 desc[UR36][R6.64], R3 ;  /* 0x0000000306003986 */ /* 0x0005e2000c101524 */
[----:B------:R-:W-:Y:S05]  /*5790*/  @!P2 BRA `(.L_x_160) ;  /* 0x000000000004a947 */ /* 0x000fea0003800000 */
[----:B------:R0:W5:Y:S02]  /*57a0*/  LDG.E.LTC128B.U16 R172, desc[UR36][R10.64+0x2] ;  /* 0x000002240aac7981 */ /* 0x000164000c1e1520 */
.L_x_160:
[----:B------:R-:W-:Y:S05]  /*57b0*/  BSYNC B1 ;  /* 0x0000000000017941 */ /* 0x000fea0003800000 */
.L_x_159:
[----:B-----5:R-:W-:Y:S01]  /*57c0*/  IMAD.U32 R12, R172, 0x10000, RZ ;  /* 0x00010000ac0c7824 */ /* 0x020fe200078e00ff */
[----:B------:R-:W-:Y:S01]  /*57d0*/  ISETP.GT.AND P3, PT, R0, 0x8, P0 ;  /* 0x000000080000780c */ /* 0x000fe20000764270 */
[----:B------:R-:W-:Y:S02]  /*57e0*/  BSSY B1, `(.L_x_161) ;  /* 0x0000007000017945 */ /* 0x000fe40003800000 */
[----:B------:R-:W-:-:S04]  /*57f0*/  FMUL R12, R12, R155 ;  /* 0x0000009b0c0c7220 */ /* 0x000fc80000400000 */
[----:B------:R-:W-:-:S05]  /*5800*/  FFMA R12, R27, R154, R12 ;  /* 0x0000009a1b0c7223 */ /* 0x000fca000000000c */
[----:B------:R-:W-:-:S05]  /*5810*/  F2FP.BF16.F32.PACK_AB R12, RZ, R12 ;  /* 0x0000000cff0c723e */ /* 0x000fca00000010ff */
[----:B------:R0:W-:Y:S01]  /*5820*/  @P2 STG.E.U16 desc[UR36][R6.64+0x2], R12 ;  /* 0x0000020c06002986 */ /* 0x0001e2000c101524 */
[----:B------:R-:W-:Y:S05]  /*5830*/  @!P3 BRA `(.L_x_162) ;  /* 0x000000000004b947 */ /* 0x000fea0003800000 */
[----:B------:R0:W5:Y:S02]  /*5840*/  LDG.E.LTC128B.U16 R172, desc[UR36][R4.64+0x10] ;  /* 0x0000102404ac7981 */ /* 0x000164000c1e1520 */
.L_x_162:
[----:B------:R-:W-:Y:S05]  /*5850*/  BSYNC B1 ;  /* 0x0000000000017941 */ /* 0x000fea0003800000 */
.L_x_161:
[----:B0-2--5:R-:W-:Y:S01]  /*5860*/  IMAD.U32 R6, R172, 0x10000, RZ ;  /* 0x00010000ac067824 */ /* 0x025fe200078e00ff */
[----:B------:R-:W-:Y:S01]  /*5870*/  ISETP.GT.AND P2, PT, R0, 0x9, P0 ;  /* 0x000000090000780c */ /* 0x000fe20000744270 */
[----:B------:R-:W-:Y:S01]  /*5880*/  IMAD.MOV.U32 R7, RZ, RZ, R9 ;  /* 0x000000ffff077224 */ /* 0x000fe200078e0009 */
[----:B------:R-:W-:Y:S01]  /*5890*/  BSSY B1, `(.L_x_163) ;  /* 0x0000008000017945 */ /* 0x000fe20003800000 */
[----:B------:R-:W-:Y:S01]  /*58a0*/  FMUL R3, R6, R155 ;  /* 0x0000009b06037220 */ /* 0x000fe20000400000 */
[----:B------:R-:W-:-:S03]  /*58b0*/  IMAD.MOV.U32 R6, RZ, RZ, R8 ;  /* 0x000000ffff067224 */ /* 0x000fc600078e0008 */
[----:B------:R-:W-:-:S05]  /*58c0*/  FFMA R3, R28, R154, R3 ;  /* 0x0000009a1c037223 */ /* 0x000fca0000000003 */
[----:B------:R-:W-:-:S05]  /*58d0*/  F2FP.BF16.F32.PACK_AB R3, RZ, R3 ;  /* 0x00000003ff03723e */ /* 0x000fca00000010ff */
[----:B------:R0:W-:Y:S01]  /*58e0*/  @P3 STG.E.U16 desc[UR36][R6.64+0x10], R3 ;  /* 0x0000100306003986 */ /* 0x0001e2000c101524 */
[----:B------:R-:W-:Y:S05]  /*58f0*/  @!P2 BRA `(.L_x_164) ;  /* 0x000000000004a947 */ /* 0x000fea0003800000 */
[----:B------:R2:W5:Y:S02]  /*5900*/  LDG.E.LTC128B.U16 R172, desc[UR36][R4.64+0x12] ;  /* 0x0000122404ac7981 */ /* 0x000564000c1e1520 */
.L_x_164:
[----:B------:R-:W-:Y:S05]  /*5910*/  BSYNC B1 ;  /* 0x0000000000017941 */ /* 0x000fea0003800000 */
.L_x_163:
        /* <DEDUP_REMOVED lines=9> */
.L_x_166:
[----:B------:R-:W-:Y:S05]  /*59b0*/  BSYNC B1 ;  /* 0x0000000000017941 */ /* 0x000fea0003800000 */
.L_x_165:
[----:B0----5:R-:W-:Y:S01]  /*59c0*/  IMAD.U32 R12, R172, 0x10000, RZ ;  /* 0x00010000ac0c7824 */ /* 0x021fe200078e00ff */
[----:B------:R-:W-:Y:S01]  /*59d0*/  IADD3 R8, P3, R165, R8, RZ ;  /* 0x00000008a5087210 */ /* 0x000fe20007f7e0ff */
[----:B------:R-:W-:Y:S01]  /*59e0*/  BSSY B1, `(.L_x_167) ;  /* 0x0000009000017945 */ /* 0x000fe20003800000 */
[----:B------:R-:W-:Y:S01]  /*59f0*/  ISETP.GT.AND P2, PT, R0, 0x9, P1 ;  /* 0x000000090000780c */ /* 0x000fe20000f44270 */
[----:B------:R-:W-:Y:S02]  /*5a00*/  FMUL R3, R12, R155 ;  /* 0x0000009b0c037220 */ /* 0x000fe40000400000 */
[----:B------:R-:W-:Y:S02]  /*5a10*/  IMAD.X R9, R167, 0x1, R9, P3 ;  /* 0x00000001a7097824 */ /* 0x000fe400018e0609 */
[----:B------:R-:W-:-:S05]  /*5a20*/  FFMA R3, R30, R154, R3 ;  /* 0x0000009a1e037223 */ /* 0x000fca0000000003 */
[----:B------:R-:W-:-:S05]  /*5a30*/  F2FP.BF16.F32.PACK_AB R3, RZ, R3 ;  /* 0x00000003ff03723e */ /* 0x000fca00000010ff */
[----:B------:R0:W-:Y:S01]  /*5a40*/  @P4 STG.E.U16 desc[UR36][R8.64+0x10], R3 ;  /* 0x0000100308004986 */ /* 0x0001e2000c101524 */
[----:B------:R-:W-:Y:S05]  /*5a50*/  @!P2 BRA `(.L_x_168) ;  /* 0x000000000004a947 */ /* 0x000fea0003800000 */
[----:B------:R0:W5:Y:S02]  /*5a60*/  LDG.E.LTC128B.U16 R172, desc[UR36][R10.64+0x12] ;  /* 0x000012240aac7981 */ /* 0x000164000c1e1520 */
.L_x_168:
[----:B------:R-:W-:Y:S05]  /*5a70*/  BSYNC B1 ;  /* 0x0000000000017941 */ /* 0x000fea0003800000 */
.L_x_167:
[----:B0----5:R-:W-:Y:S01]  /*5a80*/  IMAD.U32 R8, R172, 0x10000, RZ ;  /* 0x00010000ac087824 */ /* 0x021fe200078e00ff */
[----:B------:R-:W-:Y:S01]  /*5a90*/  ISETP.GT.AND P3, PT, R0, 0x10, P0 ;  /* 0x000000100000780c */ /* 0x000fe20000764270 */
[----:B------:R-:W-:Y:S02]  /*5aa0*/  BSSY B1, `(.L_x_169) ;  /* 0x0000009000017945 */ /* 0x000fe40003800000 */
[----:B------:R-:W-:-:S04]  /*5ab0*/  FMUL R8, R8, R155 ;  /* 0x0000009b08087220 */ /* 0x000fc80000400000 */
[----:B------:R-:W-:Y:S01]  /*5ac0*/  FFMA R31, R31, R154, R8 ;  /* 0x0000009a1f1f7223 */ /* 0x000fe20000000008 */
[----:B------:R-:W-:-:S04]  /*5ad0*/  IADD3 R8, P4, P5, R165, R158, R93 ;  /* 0x0000009ea5087210 */ /* 0x000fc80007d9e05d */
[----:B------:R-:W-:Y:S02]  /*5ae0*/  F2FP.BF16.F32.PACK_AB R31, RZ, R31 ;  /* 0x0000001fff1f723e */ /* 0x000fe400000010ff */
[----:B------:R-:W-:-:S05]  /*5af0*/  IADD3.X R9, R167, R159, R95, P4, P5 ;  /* 0x0000009fa7097210 */ /* 0x000fca00027ea45f */
[----:B------:R0:W-:Y:S01]  /*5b00*/  @P2 STG.E.U16 desc[UR36][R8.64+0x12], R31 ;  /* 0x0000121f08002986 */ /* 0x0001e2000c101524 */
[----:B------:R-:W-:Y:S05]  /*5b10*/  @!P3 BRA `(.L_x_170) ;  /* 0x000000000004b947 */ /* 0x000fea0003800000 */
[----:B------:R0:W5:Y:S02]  /*5b20*/  LDG.E.LTC128B.U16 R172, desc[UR36][R4.64+0x20] ;  /* 0x0000202404ac7981 */ /* 0x000164000c1e1520 */
.L_x_170:
[----:B------:R-:W-:Y:S05]  /*5b30*/  BSYNC B1 ;  /* 0x0000000000017941 */ /* 0x000fea0003800000 */
.L_x_169:
        /* <DEDUP_REMOVED lines=9> */
.L_x_172:
[----:B------:R-:W-:Y:S05]  /*5bd0*/  BSYNC B1 ;  /* 0x0000000000017941 */ /* 0x000fea0003800000 */
.L_x_171:
        /* <DEDUP_REMOVED lines=9> */
.L_x_174:
[----:B------:R-:W-:Y:S05]  /*5c70*/  BSYNC B1 ;  /* 0x0000000000017941 */ /* 0x000fea0003800000 */
.L_x_173:
[----:B0----5:R-:W-:Y:S01]  /*5c80*/  SHF.L.U32 R12, R172, 0x10, RZ ;  /* 0x00000010ac0c7819 */ /* 0x021fe200000006ff */
[----:B------:R-:W-:Y:S01]  /*5c90*/  BSSY B1, `(.L_x_175) ;  /* 0x0000008000017945 */ /* 0x000fe20003800000 */
[----:B------:R-:W-:-:S03]  /*5ca0*/  ISETP.GT.AND P2, PT, R0, 0x11, P1 ;  /* 0x000000110000780c */ /* 0x000fc60000f44270 */
[----:B------:R-:W-:-:S04]  /*5cb0*/  FMUL R3, R12, R155 ;  /* 0x0000009b0c037220 */ /* 0x000fc80000400000 */
[----:B------:R-:W-:-:S05]  /*5cc0*/  FFMA R3, R34, R154, R3 ;  /* 0x0000009a22037223 */ /* 0x000fca0000000003 */
[----:B------:R-:W-:-:S05]  /*5cd0*/  F2FP.BF16.F32.PACK_AB R3, RZ, R3 ;  /* 0x00000003ff03723e */ /* 0x000fca00000010ff */
[----:B------:R0:W-:Y:S01]  /*5ce0*/  @P3 STG.E.U16 desc[UR36][R8.64+0x20], R3 ;  /* 0x0000200308003986 */ /* 0x0001e2000c101524 */
[----:B------:R-:W-:Y:S05]  /*5cf0*/  @!P2 BRA `(.L_x_176) ;  /* 0x000000000004a947 */ /* 0x000fea0003800000 */
[----:B------:R0:W5:Y:S02]  /*5d00*/  LDG.E.LTC128B.U16 R172, desc[UR36][R10.64+0x22] ;  /* 0x000022240aac7981 */ /* 0x000164000c1e1520 */
.L_x_176:
[----:B------:R-:W-:Y:S05]  /*5d10*/  BSYNC B1 ;  /* 0x0000000000017941 */ /* 0x000fea0003800000 */
.L_x_175:
        /* <DEDUP_REMOVED lines=9> */
.L_x_178:
[----:B------:R-:W-:Y:S05]  /*5db0*/  BSYNC B1 ;  /* 0x0000000000017941 */ /* 0x000fea0003800000 */
.L_x_177:
[----:B0----5:R-:W-:Y:S01]  /*5dc0*/  IMAD.U32 R12, R172, 0x10000, RZ ;  /* 0x00010000ac0c7824 */ /* 0x021fe200078e00ff */
        /* <DEDUP_REMOVED lines=8> */
.L_x_180:
[----:B------:R-:W-:Y:S05]  /*5e50*/  BSYNC B1 ;  /* 0x0000000000017941 */ /* 0x000fea0003800000 */
.L_x_179:
        /* <DEDUP_REMOVED lines=9> */
.L_x_182:
[----:B------:R-:W-:Y:S05]  /*5ef0*/  BSYNC B1 ;  /* 0x0000000000017941 */ /* 0x000fea0003800000 */
.L_x_181:
        /* <DEDUP_REMOVED lines=9> */
.L_x_184:
[----:B------:R-:W-:Y:S05]  /*5f90*/  BSYNC B1 ;  /* 0x0000000000017941 */ /* 0x000fea0003800000 */
.L_x_183:
        /* <DEDUP_REMOVED lines=9> */
.L_x_186:
[----:B------:R-:W-:Y:S05]  /*6030*/  BSYNC B1 ;  /* 0x0000000000017941 */ /* 0x000fea0003800000 */
.L_x_185:
        /* <DEDUP_REMOVED lines=9> */
.L_x_188:
[----:B------:R-:W-:Y:S05]  /*60d0*/  BSYNC B1 ;  /* 0x0000000000017941 */ /* 0x000fea0003800000 */
.L_x_187:
        /* <DEDUP_REMOVED lines=9> */
.L_x_190:
[----:B------:R-:W-:Y:S05]  /*6170*/  BSYNC B1 ;  /* 0x0000000000017941 */ /* 0x000fea0003800000 */
.L_x_189:
        /* <DEDUP_REMOVED lines=9> */
.L_x_192:
[----:B------:R-:W-:Y:S05]  /*6210*/  BSYNC B1 ;  /* 0x0000000000017941 */ /* 0x000fea0003800000 */
.L_x_191:
        /* <DEDUP_REMOVED lines=9> */
.L_x_194:
[----:B------:R-:W-:Y:S05]  /*62b0*/  BSYNC B1 ;  /* 0x0000000000017941 */ /* 0x000fea0003800000 */
.L_x_193:
        /* <DEDUP_REMOVED lines=9> */
.L_x_196:
[----:B------:R-:W-:Y:S05]  /*6350*/  BSYNC B1 ;  /* 0x0000000000017941 */ /* 0x000fea0003800000 */
.L_x_195:
[----:B-----5:R-:W-:Y:S01]  /*6360*/  SHF.L.U32 R12, R172, 0x10, RZ ;  /* 0x00000010ac0c7819 */ /* 0x020fe200000006ff */
        /* <DEDUP_REMOVED lines=8> */
.L_x_198:
[----:B------:R-:W-:Y:S05]  /*63f0*/  BSYNC B1 ;  /* 0x0000000000017941 */ /* 0x000fea0003800000 */
.L_x_197:
        /* <DEDUP_REMOVED lines=9> */
.L_x_200:
[----:B------:R-:W-:Y:S05]  /*6490*/  BSYNC B1 ;  /* 0x0000000000017941 */ /* 0x000fea0003800000 */
.L_x_199:
        /* <DEDUP_REMOVED lines=9> */
.L_x_202:
[----:B------:R-:W-:Y:S05]  /*6530*/  BSYNC B1 ;  /* 0x0000000000017941 */ /* 0x000fea0003800000 */
.L_x_201:
        /* <DEDUP_REMOVED lines=9> */
.L_x_204:
[----:B------:R-:W-:Y:S05]  /*65d0*/  BSYNC B1 ;  /* 0x0000000000017941 */ /* 0x000fea0003800000 */
.L_x_203:
        /* <DEDUP_REMOVED lines=9> */
.L_x_206:
[----:B------:R-:W-:Y:S05]  /*6670*/  BSYNC B1 ;  /* 0x0000000000017941 */ /* 0x000fea0003800000 */
.L_x_205:
        /* <DEDUP_REMOVED lines=9> */
.L_x_208:
[----:B------:R-:W-:Y:S05]  /*6710*/  BSYNC B1 ;  /* 0x0000000000017941 */ /* 0x000fea0003800000 */
.L_x_207:
        /* <DEDUP_REMOVED lines=9> */
.L_x_210:
[----:B------:R-:W-:Y:S05]  /*67b0*/  BSYNC B1 ;  /* 0x0000000000017941 */ /* 0x000fea0003800000 */
.L_x_209:
        /* <DEDUP_REMOVED lines=9> */
.L_x_212:
[----:B------:R-:W-:Y:S05]  /*6850*/  BSYNC B1 ;  /* 0x0000000000017941 */ /* 0x000fea0003800000 */
.L_x_211:
        /* <DEDUP_REMOVED lines=9> */
.L_x_214:
[----:B------:R-:W-:Y:S05]  /*68f0*/  BSYNC B1 ;  /* 0x0000000000017941 */ /* 0x000fea0003800000 */
.L_x_213:
        /* <DEDUP_REMOVED lines=9> */
.L_x_216:
[----:B------:R-:W-:Y:S05]  /*6990*/  BSYNC B1 ;  /* 0x0000000000017941 */ /* 0x000fea0003800000 */
.L_x_215:
        /* <DEDUP_REMOVED lines=9> */
.L_x_218:
[----:B------:R-:W-:Y:S05]  /*6a30*/  BSYNC B1 ;  /* 0x0000000000017941 */ /* 0x000fea0003800000 */
.L_x_217:
        /* <DEDUP_REMOVED lines=9> */
.L_x_220:
[----:B------:R-:W-:Y:S05]  /*6ad0*/  BSYNC B1 ;  /* 0x0000000000017941 */ /* 0x000fea0003800000 */
.L_x_219:
        /* <DEDUP_REMOVED lines=9> */
.L_x_222:
[----:B------:R-:W-:Y:S05]  /*6b70*/  BSYNC B1 ;  /* 0x0000000000017941 */ /* 0x000fea0003800000 */
.L_x_221:
        /* <DEDUP_REMOVED lines=9> */
.L_x_224:
[----:B------:R-:W-:Y:S05]  /*6c10*/  BSYNC B1 ;  /* 0x0000000000017941 */ /* 0x000fea0003800000 */
.L_x_223:
        /* <DEDUP_REMOVED lines=9> */
.L_x_226:
[----:B------:R-:W-:Y:S05]  /*6cb0*/  BSYNC B1 ;  /* 0x0000000000017941 */ /* 0x000fea0003800000 */
.L_x_225:
        /* <DEDUP_REMOVED lines=9> */
.L_x_228:
[----:B------:R-:W-:Y:S05]  /*6d50*/  BSYNC B1 ;  /* 0x0000000000017941 */ /* 0x000fea0003800000 */
.L_x_227:
        /* <DEDUP_REMOVED lines=9> */
.L_x_230:
[----:B------:R-:W-:Y:S05]  /*6df0*/  BSYNC B1 ;  /* 0x0000000000017941 */ /* 0x000fea0003800000 */
.L_x_229:
        /* <DEDUP_REMOVED lines=9> */
.L_x_232:
[----:B------:R-:W-:Y:S05]  /*6e90*/  BSYNC B1 ;  /* 0x0000000000017941 */ /* 0x000fea0003800000 */
.L_x_231:
        /* <DEDUP_REMOVED lines=9> */
.L_x_234:
[----:B------:R-:W-:Y:S05]  /*6f30*/  BSYNC B1 ;  /* 0x0000000000017941 */ /* 0x000fea0003800000 */
.L_x_233:
        /* <DEDUP_REMOVED lines=9> */
.L_x_236:
[----:B------:R-:W-:Y:S05]  /*6fd0*/  BSYNC B1 ;  /* 0x0000000000017941 */ /* 0x000fea0003800000 */
.L_x_235:
        /* <DEDUP_REMOVED lines=9> */
.L_x_238:
[----:B------:R-:W-:Y:S05]  /*7070*/  BSYNC B1 ;  /* 0x0000000000017941 */ /* 0x000fea0003800000 */
.L_x_237:
        /* <DEDUP_REMOVED lines=9> */
.L_x_240:
[----:B------:R-:W-:Y:S05]  /*7110*/  BSYNC B1 ;  /* 0x0000000000017941 */ /* 0x000fea0003800000 */
.L_x_239:
        /* <DEDUP_REMOVED lines=9> */
.L_x_242:
[----:B------:R-:W-:Y:S05]  /*71b0*/  BSYNC B1 ;  /* 0x0000000000017941 */ /* 0x000fea0003800000 */
.L_x_241:
        /* <DEDUP_REMOVED lines=9> */
.L_x_244:
[----:B------:R-:W-:Y:S05]  /*7250*/  BSYNC B1 ;  /* 0x0000000000017941 */ /* 0x000fea0003800000 */
.L_x_243:
        /* <DEDUP_REMOVED lines=9> */
.L_x_246:
[----:B------:R-:W-:Y:S05]  /*72f0*/  BSYNC B1 ;  /* 0x0000000000017941 */ /* 0x000fea0003800000 */
.L_x_245:
        /* <DEDUP_REMOVED lines=9> */
.L_x_248:
[----:B------:R-:W-:Y:S05]  /*7390*/  BSYNC B1 ;  /* 0x0000000000017941 */ /* 0x000fea0003800000 */
.L_x_247:
        /* <DEDUP_REMOVED lines=9> */
.L_x_250:
[----:B------:R-:W-:Y:S05]  /*7430*/  BSYNC B1 ;  /* 0x0000000000017941 */ /* 0x000fea0003800000 */
.L_x_249:
        /* <DEDUP_REMOVED lines=9> */
.L_x_252:
[----:B------:R-:W-:Y:S05]  /*74d0*/  BSYNC B1 ;  /* 0x0000000000017941 */ /* 0x000fea0003800000 */
.L_x_251:
        /* <DEDUP_REMOVED lines=9> */
.L_x_254:
[----:B------:R-:W-:Y:S05]  /*7570*/  BSYNC B1 ;  /* 0x0000000000017941 */ /* 0x000fea0003800000 */
.L_x_253:
        /* <DEDUP_REMOVED lines=9> */
.L_x_256:
[----:B------:R-:W-:Y:S05]  /*7610*/  BSYNC B1 ;  /* 0x0000000000017941 */ /* 0x000fea0003800000 */
.L_x_255:
        /* <DEDUP_REMOVED lines=9> */
.L_x_258:
[----:B------:R-:W-:Y:S05]  /*76b0*/  BSYNC B1 ;  /* 0x0000000000017941 */ /* 0x000fea0003800000 */
.L_x_257:
        /* <DEDUP_REMOVED lines=9> */
.L_x_260:
[----:B------:R-:W-:Y:S05]  /*7750*/  BSYNC B1 ;  /* 0x0000000000017941 */ /* 0x000fea0003800000 */
.L_x_259:
        /* <DEDUP_REMOVED lines=9> */
.L_x_262:
[----:B------:R-:W-:Y:S05]  /*77f0*/  BSYNC B1 ;  /* 0x0000000000017941 */ /* 0x000fea0003800000 */
.L_x_261:
        /* <DEDUP_REMOVED lines=9> */
.L_x_264:
[----:B------:R-:W-:Y:S05]  /*7890*/  BSYNC B1 ;  /* 0x0000000000017941 */ /* 0x000fea0003800000 */
.L_x_263:
        /* <DEDUP_REMOVED lines=9> */
.L_x_266:
[----:B------:R-:W-:Y:S05]  /*7930*/  BSYNC B1 ;  /* 0x0000000000017941 */ /* 0x000fea0003800000 */
.L_x_265:
        /* <DEDUP_REMOVED lines=9> */
.L_x_268:
[----:B------:R-:W-:Y:S05]  /*79d0*/  BSYNC B1 ;  /* 0x0000000000017941 */ /* 0x000fea0003800000 */
.L_x_267:
        /* <DEDUP_REMOVED lines=9> */
.L_x_270:
[----:B------:R-:W-:Y:S05]  /*7a70*/  BSYNC B1 ;  /* 0x0000000000017941 */ /* 0x000fea0003800000 */
.L_x_269:
        /* <DEDUP_REMOVED lines=9> */
.L_x_272:
[----:B------:R-:W-:Y:S05]  /*7b10*/  BSYNC B1 ;  /* 0x0000000000017941 */ /* 0x000fea0003800000 */
.L_x_271:
        /* <DEDUP_REMOVED lines=9> */
.L_x_274:
[----:B------:R-:W-:Y:S05]  /*7bb0*/  BSYNC B1 ;  /* 0x0000000000017941 */ /* 0x000fea0003800000 */
.L_x_273:
        /* <DEDUP_REMOVED lines=9> */
.L_x_276:
[----:B------:R-:W-:Y:S05]  /*7c50*/  BSYNC B1 ;  /* 0x0000000000017941 */ /* 0x000fea0003800000 */
.L_x_275:
[----:B012--5:R-:W-:Y:S01]  /*7c60*/  IMAD.U32 R4, R172, 0x10000, RZ ;  /* 0x00010000ac047824 */ /* 0x027fe200078e00ff */
        /* <DEDUP_REMOVED lines=8> */
.L_x_278:
[----:B------:R-:W-:Y:S05]  /*7cf0*/  BSYNC B1 ;  /* 0x0000000000017941 */ /* 0x000fea0003800000 */
.L_x_277:
[----:B0----5:R-:W-:Y:S01]  /*7d00*/  IMAD.U32 R4, R172, 0x10000, RZ ;  /* 0x00010000ac047824 */ /* 0x021fe200078e00ff */
[----:B------:R-:W-:Y:S01]  /*7d10*/  ISETP.GT.AND P1, PT, R0, 0x79, P1 ;  /* 0x000000790000780c */ /* 0x000fe20000f24270 */
[----:B------:R-:W-:Y:S01]  /*7d20*/  @P2 IMAD.MOV.U32 R5, RZ, RZ, R9 ;  /* 0x000000ffff052224 */ /* 0x000fe200078e0009 */
[----:B------:R-:W-:Y:S01]  /*7d30*/  BSSY B1, `(.L_x_279) ;  /* 0x0000008000017945 */ /* 0x000fe20003800000 */
[----:B------:R-:W-:Y:S01]  /*7d40*/  FMUL R3, R4, R155 ;  /* 0x0000009b04037220 */ /* 0x000fe20000400000 */
[----:B------:R-:W-:-:S03]  /*7d50*/  @P2 IMAD.MOV.U32 R4, RZ, RZ, R8 ;  /* 0x000000ffff042224 */ /* 0x000fc600078e0008 */
[----:B------:R-:W-:-:S05]  /*7d60*/  FFMA R3, R86, R154, R3 ;  /* 0x0000009a56037223 */ /* 0x000fca0000000003 */
[----:B------:R-:W-:-:S05]  /*7d70*/  F2FP.BF16.F32.PACK_AB R3, RZ, R3 ;  /* 0x00000003ff03723e */ /* 0x000fca00000010ff */
[----:B------:R0:W-:Y:S01]  /*7d80*/  @P2 STG.E.U16 desc[UR36][R4.64+0xf0], R3 ;  /* 0x0000f00304002986 */ /* 0x0001e2000c101524 */
[----:B------:R-:W-:Y:S05]  /*7d90*/  @!P1 BRA `(.L_x_280) ;  /* 0x0000000000049947 */ /* 0x000fea0003800000 */
[----:B------:R2:W5:Y:S02]  /*7da0*/  LDG.E.LTC128B.U16 R172, desc[UR36][R10.64+0xf2] ;  /* 0x0000f2240aac7981 */ /* 0x000564000c1e1520 */
.L_x_280:
[----:B------:R-:W-:Y:S05]  /*7db0*/  BSYNC B1 ;  /* 0x0000000000017941 */ /* 0x000fea0003800000 */
.L_x_279:
[----:B------:R-:W-:Y:S05]  /*7dc0*/  @!P1 BRA `(.L_x_281) ;  /* 0x00000024004c9947 */ /* 0x000fea0003800000 */
[----:B-----5:R-:W-:-:S05]  /*7dd0*/  SHF.L.U32 R172, R172, 0x10, RZ ;  /* 0x00000010acac7819 */ /* 0x020fca00000006ff */
[----:B------:R-:W-:-:S04]  /*7de0*/  FMUL R172, R172, R155 ;  /* 0x0000009bacac7220 */ /* 0x000fc80000400000 */
[----:B------:R-:W-:-:S05]  /*7df0*/  FFMA R172, R87, R154, R172 ;  /* 0x0000009a57ac7223 */ /* 0x000fca00000000ac */
[----:B------:R-:W-:-:S05]  /*7e00*/  F2FP.BF16.F32.PACK_AB R172, RZ, R172 ;  /* 0x000000acffac723e */ /* 0x000fca00000010ff */
[----:B------:R0:W-:Y:S01]  /*7e10*/  STG.E.U16 desc[UR36][R8.64+0xf2], R172 ;  /* 0x0000f2ac08007986 */ /* 0x0001e2000c101524 */
[----:B------:R-:W-:Y:S05]  /*7e20*/  BRA `(.L_x_281) ;  /* 0x0000002400347947 */ /* 0x000fea0003800000 */
.L_x_30:
[----:B------:R-:W-:Y:S01]  /*7e30*/  ULDC.64 UR4, c[0x0][0x5c0] ;  /* 0x0001700000047ab9 */ /* 0x000fe20000000a00 */
[-C--:B------:R-:W-:Y:S01]  /*7e40*/  FMUL R88, R88, R154.reuse ;  /* 0x0000009a58587220 */ /* 0x080fe20000400000 */
[----:B------:R-:W-:Y:S01]  /*7e50*/  LEA R8, P0, R166, UR4, 0x1 ;  /* 0x00000004a6087c11 */ /* 0x000fe2000f8008ff */
[----:B------:R-:W-:Y:S01]  /*7e60*/  IMAD.SHL.U32 R7, R4, 0x10, RZ ;  /* 0x0000001004077824 */ /* 0x000fe200078e00ff */
[----:B------:R-:W-:Y:S01]  /*7e70*/  ISETP.GT.AND P2, PT, R0, 0x1, P3 ;  /* 0x000000010000780c */ /* 0x000fe20001f44270 */
[-C--:B------:R-:W-:Y:S01]  /*7e80*/  FMUL R89, R89, R154.reuse ;  /* 0x0000009a59597220 */ /* 0x080fe20000400000 */
[----:B------:R-:W-:Y:S01]  /*7e90*/  LEA.HI.X R9, R166, UR5, R169, 0x1, P0 ;  /* 0x00000005a6097c11 */ /* 0x000fe200080f0ca9 */
[-C--:B------:R-:W-:Y:S01]  /*7ea0*/  FMUL R90, R90, R154.reuse ;  /* 0x0000009a5a5a7220 */ /* 0x080fe20000400000 */
[----:B------:R-:W-:Y:S01]  /*7eb0*/  ISETP.GT.AND P0, PT, R3, 0x8, PT ;  /* 0x000000080300780c */ /* 0x000fe20003f04270 */
[----:B------:R-:W-:Y:S01]  /*7ec0*/  FMUL R91, R91, R154 ;  /* 0x0000009a5b5b7220 */ /* 0x000fe20000400000 */
[----:B------:R-:W-:Y:S01]  /*7ed0*/  F2FP.BF16.F32.PACK_AB R88, RZ, R88 ;  /* 0x00000058ff58723e */ /* 0x000fe200000010ff */
[-C--:B------:R-:W-:Y:S01]  /*7ee0*/  FMUL R92, R92, R154.reuse ;  /* 0x0000009a5c5c7220 */ /* 0x080fe20000400000 */
[----:B------:R-:W-:Y:S01]  /*7ef0*/  ISETP.GT.AND P4, PT, R0, RZ, P0 ;  /* 0x000000ff0000720c */ /* 0x000fe20000784270 */
[----:B------:R-:W-:Y:S01]  /*7f00*/  FMUL R93, R93, R154 ;  /* 0x0000009a5d5d7220 */ /* 0x000fe20000400000 */
[----:B------:R-:W-:Y:S01]  /*7f10*/  SHF.L.U64.HI R6, R4, 0x4, R5 ;  /* 0x0000000404067819 */ /* 0x000fe20000010205 */
[----:B------:R-:W-:Y:S01]  /*7f20*/  @P1 STG.E.U16 desc[UR36][R8.64], R88 ;  /* 0x0000005808001986 */ /* 0x000fe2000c101524 */
[----:B------:R-:W-:Y:S01]  /*7f30*/  IADD3 R10, P5, R7, R8, RZ ;  /* 0x00000008070a7210 */ /* 0x000fe20007fbe0ff */
[-C--:B------:R-:W-:Y:S01]  /*7f40*/  FMUL R94, R94, R154.reuse ;  /* 0x0000009a5e5e7220 */ /* 0x080fe20000400000 */
[----:B------:R-:W-:Y:S01]  /*7f50*/  ISETP.GT.AND P1, PT, R0, 0x1, P0 ;  /* 0x000000010000780c */ /* 0x000fe20000724270 */
[----:B------:R-:W-:Y:S01]  /*7f60*/  FMUL R95, R95, R154 ;  /* 0x0000009a5f5f7220 */ /* 0x000fe20000400000 */
[----:B------:R-:W-:Y:S01]  /*7f70*/  F2FP.BF16.F32.PACK_AB R89, RZ, R89 ;  /* 0x00000059ff59723e */ /* 0x000fe200000010ff */
[----:B------:R-:W-:Y:S01]  /*7f80*/  IMAD.X R11, R6, 0x1, R9, P5 ;  /* 0x00000001060b7824 */ /* 0x000fe200028e0609 */
[----:B------:R-:W-:Y:S01]  /*7f90*/  F2FP.BF16.F32.PACK_AB R90, RZ, R90 ;  /* 0x0000005aff5a723e */ /* 0x000fe200000010ff */
[-C--:B------:R-:W-:Y:S01]  /*7fa0*/  FMUL R96, R96, R154.reuse ;  /* 0x0000009a60607220 */ /* 0x080fe20000400000 */
[----:B------:R-:W-:Y:S01]  /*7fb0*/  F2FP.BF16.F32.PACK_AB R91, RZ, R91 ;  /* 0x0000005bff5b723e */ /* 0x000fe200000010ff */
[----:B------:R-:W-:Y:S01]  /*7fc0*/  @P2 STG.E.U16 desc[UR36][R8.64+0x2], R89 ;  /* 0x0000025908002986 */ /* 0x000fe2000c101524 */
[C---:B------:R-:W-:Y:S01]  /*7fd0*/  ISETP.GT.AND P5, PT, R0.reuse, 0x9, P3 ;  /* 0x000000090000780c */ /* 0x040fe20001fa4270 */
[-C--:B------:R-:W-:Y:S01]  /*7fe0*/  FMUL R97, R97, R154.reuse ;  /* 0x0000009a61617220 */ /* 0x080fe20000400000 */
[C---:B------:R-:W-:Y:S01]  /*7ff0*/  ISETP.GT.AND P2, PT, R0.reuse, 0x8, P0 ;  /* 0x000000080000780c */ /* 0x040fe20000744270 */
[----:B------:R-:W-:Y:S01]  /*8000*/  @P4 STG.E.U16 desc[UR36][R10.64], R90 ;  /* 0x0000005a0a004986 */ /* 0x000fe2000c101524 */
[----:B------:R-:W-:Y:S01]  /*8010*/  ISETP.GT.AND P4, PT, R0, 0x8, P3 ;  /* 0x000000080000780c */ /* 0x000fe20001f84270 */
[----:B------:R-:W-:Y:S01]  /*8020*/  FMUL R98, R98, R154 ;  /* 0x0000009a62627220 */ /* 0x000fe20000400000 */
[----:B------:R-:W-:Y:S01]  /*8030*/  F2FP.BF16.F32.PACK_AB R92, RZ, R92 ;  /* 0x0000005cff5c723e */ /* 0x000fe200000010ff */
[----:B------:R-:W-:Y:S01]  /*8040*/  @P1 STG.E.U16 desc[UR36][R10.64+0x2], R91 ;  /* 0x0000025b0a001986 */ /* 0x000fe2000c101524 */
[----:B------:R-:W-:Y:S01]  /*8050*/  ISETP.GT.AND P1, PT, R0, 0x9, P0 ;  /* 0x000000090000780c */ /* 0x000fe20000724270 */
[-C--:B------:R-:W-:Y:S01]  /*8060*/  FMUL R99, R99, R154.reuse ;  /* 0x0000009a63637220 */ /* 0x080fe20000400000 */
[----:B------:R-:W-:Y:S01]  /*8070*/  F2FP.BF16.F32.PACK_AB R93, RZ, R93 ;  /* 0x0000005dff5d723e */ /* 0x000fe200000010ff */
[----:B------:R-:W-:Y:S01]  /*8080*/  FMUL R100, R100, R154 ;  /* 0x0000009a64647220 */ /* 0x000fe20000400000 */
[----:B------:R-:W-:Y:S01]  /*8090*/  F2FP.BF16.F32.PACK_AB R94, RZ, R94 ;  /* 0x0000005eff5e723e */ /* 0x000fe200000010ff */
[-C--:B------:R-:W-:Y:S01]  /*80a0*/  FMUL R101, R101, R154.reuse ;  /* 0x0000009a65657220 */ /* 0x080fe20000400000 */
[----:B------:R-:W-:Y:S01]  /*80b0*/  F2FP.BF16.F32.PACK_AB R95, RZ, R95 ;  /* 0x0000005fff5f723e */ /* 0x000fe200000010ff */
[----:B------:R-:W-:Y:S01]  /*80c0*/  FMUL R102, R102, R154 ;  /* 0x0000009a66667220 */ /* 0x000fe20000400000 */
[----:B------:R-:W-:Y:S01]  /*80d0*/  F2FP.BF16.F32.PACK_AB R96, RZ, R96 ;  /* 0x00000060ff60723e */ /* 0x000fe200000010ff */
[----:B------:R-:W-:Y:S01]  /*80e0*/  @P4 STG.E.U16 desc[UR36][R8.64+0x10], R92 ;  /* 0x0000105c08004986 */ /* 0x000fe2000c101524 */
[C---:B------:R-:W-:Y:S01]  /*80f0*/  ISETP.GT.AND P4, PT, R0.reuse, 0x10, P3 ;  /* 0x000000100000780c */ /* 0x040fe20001f84270 */
[-C--:B------:R-:W-:Y:S01]  /*8100*/  FMUL R103, R103, R154.reuse ;  /* 0x0000009a67677220 */ /* 0x080fe20000400000 */
[----:B------:R-:W-:Y:S01]  /*8110*/  F2FP.BF16.F32.PACK_AB R97, RZ, R97 ;  /* 0x00000061ff61723e */ /* 0x000fe200000010ff */
[----:B------:R-:W-:Y:S01]  /*8120*/  @P5 STG.E.U16 desc[UR36][R8.64+0x12], R93 ;  /* 0x0000125d08005986 */ /* 0x000fe2000c101524 */
[----:B------:R-:W-:Y:S01]  /*8130*/  ISETP.GT.AND P5, PT, R0, 0x11, P0 ;  /* 0x000000110000780c */ /* 0x000fe200007a4270 */
        /* <DEDUP_REMOVED lines=74> */
[-C--:B------:R-:W-:Y:S01]  /*85e0*/  FMUL R125, R125, R154.reuse ;  /* 0x0000009a7d7d7220 */ /* 0x080fe20000400000 */
[----:B------:R-:W-:Y:S01]  /*85f0*/  F2FP.BF16.F32.PACK_AB R119, RZ, R119 ;  /* 0x00000077ff77723e */ /* 0x000fe200000010ff */
[----:B------:R-:W-:Y:S01]  /*8600*/  FMUL R126, R126, R154 ;  /* 0x0000009a7e7e7220 */ /* 0x000fe20000400000 */
[----:B------:R-:W-:Y:S01]  /*8610*/  F2FP.BF16.F32.PACK_AB R120, RZ, R120 ;  /* 0x00000078ff78723e */ /* 0x000fe200000010ff */
        /* <DEDUP_REMOVED lines=64> */
[----:B------:R-:W-:Y:S01]  /*8a20*/  FMUL R145, R145, R154 ;  /* 0x0000009a91917220 */ /* 0x000fe20000400000 */
[----:B------:R-:W-:Y:S01]  /*8a30*/  F2FP.BF16.F32.PACK_AB R139, RZ, R139 ;  /* 0x0000008bff8b723e */ /* 0x000fe200000010ff */
[----:B------:R-:W-:Y:S01]  /*8a40*/  IMAD.SHL.U32 R21, R4, 0x100, RZ ;  /* 0x0000010004157824 */ /* 0x000fe200078e00ff */
[----:B------:R-:W-:Y:S01]  /*8a50*/  F2FP.BF16.F32.PACK_AB R140, RZ, R140 ;  /* 0x0000008cff8c723e */ /* 0x000fe200000010ff */
[----:B------:R-:W-:Y:S01]  /*8a60*/  @P1 STG.E.U16 desc[UR36][R8.64+0x90], R124 ;  /* 0x0000907c08001986 */ /* 0x000fe2000c101524 */
[----:B------:R-:W-:Y:S01]  /*8a70*/  ISETP.GT.AND P1, PT, R0, 0x50, P3 ;  /* 0x000000500000780c */ /* 0x000fe20001f24270 */
[-C--:B------:R-:W-:Y:S01]  /*8a80*/  FMUL R146, R146, R154.reuse ;  /* 0x0000009a92927220 */ /* 0x080fe20000400000 */
[----:B------:R-:W-:Y:S01]  /*8a90*/  F2FP.BF16.F32.PACK_AB R141, RZ, R141 ;  /* 0x0000008dff8d723e */ /* 0x000fe200000010ff */
[----:B------:R-:W-:Y:S01]  /*8aa0*/  @P2 STG.E.U16 desc[UR36][R8.64+0x92], R125 ;  /* 0x0000927d08002986 */ /* 0x000fe2000c101524 */
[C---:B------:R-:W-:Y:S01]  /*8ab0*/  ISETP.GT.AND P2, PT, R0.reuse, 0x51, P3 ;  /* 0x000000510000780c */ /* 0x040fe20001f44270 */
[----:B------:R-:W-:Y:S01]  /*8ac0*/  FMUL R147, R147, R154 ;  /* 0x0000009a93937220 */ /* 0x000fe20000400000 */
        /* <DEDUP_REMOVED lines=12> */
[----:B------:R-:W-:Y:S01]  /*8b90*/  SHF.L.U64.HI R15, R4, 0x8, R5 ;  /* 0x00000008040f7819 */ /* 0x000fe20000010205 */
[----:B------:R-:W-:Y:S01]  /*8ba0*/  @P2 STG.E.U16 desc[UR36][R8.64+0xa2], R129 ;  /* 0x0000a28108002986 */ /* 0x000fe2000c101524 */
[C---:B------:R-:W-:Y:S01]  /*8bb0*/  ISETP.GT.AND P2, PT, R0.reuse, 0x59, P3 ;  /* 0x000000590000780c */ /* 0x040fe20001f44270 */
        /* <DEDUP_REMOVED lines=56> */
[----:B------:R-:W-:Y:S01]  /*8f40*/  FMUL R39, R39, R154 ;  /* 0x0000009a27277220 */ /* 0x000fe20000400000 */
[----:B------:R-:W-:Y:S01]  /*8f50*/  F2FP.BF16.F32.PACK_AB R33, RZ, R33 ;  /* 0x00000021ff21723e */ /* 0x000fe200000010ff */
[----:B------:R-:W-:Y:S01]  /*8f60*/  @P2 STG.E.U16 desc[UR36][R10.64+0xd0], R142 ;  /* 0x0000d08e0a002986 */ /* 0x000fe2000c101524 */
[----:B------:R-:W-:Y:S01]  /*8f70*/  F2FP.BF16.F32.PACK_AB R34, RZ, R34 ;  /* 0x00000022ff22723e */ /* 0x000fe200000010ff */
[-C--:B------:R-:W-:Y:S01]  /*8f80*/  FMUL R40, R40, R154.reuse ;  /* 0x0000009a28287220 */ /* 0x080fe20000400000 */
[----:B------:R-:W-:Y:S01]  /*8f90*/  F2FP.BF16.F32.PACK_AB R35, RZ, R35 ;  /* 0x00000023ff23723e */ /* 0x000fe200000010ff */
[----:B------:R-:W-:Y:S01]  /*8fa0*/  FMUL R41, R41, R154 ;  /* 0x0000009a29297220 */ /* 0x000fe20000400000 */
[----:B------:R-:W-:Y:S01]  /*8fb0*/  F2FP.BF16.F32.PACK_AB R36, RZ, R36 ;  /* 0x00000024ff24723e */ /* 0x000fe200000010ff */
[----:B------:R-:W-:Y:S01]  /*8fc0*/  @P4 STG.E.U16 desc[UR36][R10.64+0xd2], R143 ;  /* 0x0000d28f0a004986 */ /* 0x000fe2000c101524 */
[----:B------:R-:W-:Y:S01]  /*8fd0*/  ISETP.GT.AND P4, PT, R0, 0x71, P0 ;  /* 0x000000710000780c */ /* 0x000fe20000784270 */
[----:B------:R-:W-:Y:S01]  /*8fe0*/  FMUL R42, R42, R154 ;  /* 0x0000009a2a2a7220 */ /* 0x000fe20000400000 */
[----:B------:R-:W-:Y:S01]  /*8ff0*/  F2FP.BF16.F32.PACK_AB R37, RZ, R37 ;  /* 0x00000025ff25723e */ /* 0x000fe200000010ff */
[----:B------:R-:W-:Y:S01]  /*9000*/  @P5 STG.E.U16 desc[UR36][R8.64+0xe0], R144 ;  /* 0x0000e09008005986 */ /* 0x000fe2000c101524 */
[----:B------:R-:W-:Y:S01]  /*9010*/  ISETP.GT.AND P5, PT, R0, 0x70, P0 ;  /* 0x000000700000780c */ /* 0x000fe200007a4270 */
[----:B------:R-:W-:Y:S01]  /*9020*/  @P1 IMAD.MOV.U32 R4, RZ, RZ, R8 ;  /* 0x000000ffff041224 */ /* 0x000fe200078e0008 */
[----:B------:R-:W-:Y:S01]  /*9030*/  F2FP.BF16.F32.PACK_AB R38, RZ, R38 ;  /* 0x00000026ff26723e */ /* 0x000fe200000010ff */
[----:B------:R-:W-:Y:S01]  /*9040*/  @P1 IMAD.MOV.U32 R5, RZ, RZ, R9 ;  /* 0x000000ffff051224 */ /* 0x000fe200078e0009 */
[----:B------:R-:W-:Y:S01]  /*9050*/  F2FP.BF16.F32.PACK_AB R39, RZ, R39 ;  /* 0x00000027ff27723e */ /* 0x000fe200000010ff */
[----:B------:R-:W-:Y:S01]  /*9060*/  FMUL R43, R43, R154 ;  /* 0x0000009a2b2b7220 */ /* 0x000fe20000400000 */
[----:B------:R-:W-:Y:S01]  /*9070*/  F2FP.BF16.F32.PACK_AB R40, RZ, R40 ;  /* 0x00000028ff28723e */ /* 0x000fe200000010ff */
[----:B------:R-:W-:Y:S01]  /*9080*/  FMUL R44, R44, R154 ;  /* 0x0000009a2c2c7220 */ /* 0x000fe20000400000 */
[----:B------:R0:W-:Y:S01]  /*9090*/  @P1 STG.E.U16 desc[UR36][R4.64+0xe2], R145 ;  /* 0x0000e29104001986 */ /* 0x0001e2000c101524 */
[----:B------:R-:W-:Y:S01]  /*90a0*/  IADD3 R12, P1, P2, R7, R8, R21 ;  /* 0x00000008070c7210 */ /* 0x000fe20007a3e015 */
[-C--:B------:R-:W-:Y:S01]  /*90b0*/  FMUL R45, R45, R154.reuse ;  /* 0x0000009a2d2d7220 */ /* 0x080fe20000400000 */
[----:B------:R-:W-:Y:S01]  /*90c0*/  F2FP.BF16.F32.PACK_AB R41, RZ, R41 ;  /* 0x00000029ff29723e */ /* 0x000fe200000010ff */
[-C--:B------:R-:W-:Y:S01]  /*90d0*/  FMUL R46, R46, R154.reuse ;  /* 0x0000009a2e2e7220 */ /* 0x080fe20000400000 */
[----:B------:R-:W-:Y:S01]  /*90e0*/  IADD3.X R13, R6, R9, R15, P1, P2 ;  /* 0x00000009060d7210 */ /* 0x000fe20000fe440f */
[-C--:B------:R-:W-:Y:S01]  /*90f0*/  FMUL R47, R47, R154.reuse ;  /* 0x0000009a2f2f7220 */ /* 0x080fe20000400000 */
[C---:B------:R-:W-:Y:S01]  /*9100*/  ISETP.GT.AND P1, PT, R3.reuse, 0x80, PT ;  /* 0x000000800300780c */ /* 0x040fe20003f24270 */
[-C--:B------:R-:W-:Y:S01]  /*9110*/  FMUL R48, R48, R154.reuse ;  /* 0x0000009a30307220 */ /* 0x080fe20000400000 */
[----:B------:R-:W-:Y:S01]  /*9120*/  ISETP.GT.AND P2, PT, R3, 0x88, PT ;  /* 0x000000880300780c */ /* 0x000fe20003f44270 */
[----:B------:R-:W-:Y:S01]  /*9130*/  FMUL R49, R49, R154 ;  /* 0x0000009a31317220 */ /* 0x000fe20000400000 */
[----:B------:R-:W-:Y:S01]  /*9140*/  F2FP.BF16.F32.PACK_AB R42, RZ, R42 ;  /* 0x0000002aff2a723e */ /* 0x000fe200000010ff */
[----:B0-----:R-:W-:Y:S01]  /*9150*/  @P5 IMAD.MOV.U32 R4, RZ, RZ, R10 ;  /* 0x000000ffff045224 */ /* 0x001fe200078e000a */
[----:B------:R-:W-:Y:S01]  /*9160*/  F2FP.BF16.F32.PACK_AB R43, RZ, R43 ;  /* 0x0000002bff2b723e */ /* 0x000fe200000010ff */
[----:B------:R-:W-:Y:S01]  /*9170*/  @P5 IMAD.MOV.U32 R5, RZ, RZ, R11 ;  /* 0x000000ffff055224 */ /* 0x000fe200078e000b */
[----:B------:R-:W-:Y:S01]  /*9180*/  F2FP.BF16.F32.PACK_AB R44, RZ, R44 ;  /* 0x0000002cff2c723e */ /* 0x000fe200000010ff */
[-C--:B------:R-:W-:Y:S01]  /*9190*/  FMUL R50, R50, R154.reuse ;  /* 0x0000009a32327220 */ /* 0x080fe20000400000 */
[----:B------:R-:W-:Y:S01]  /*91a0*/  F2FP.BF16.F32.PACK_AB R45, RZ, R45 ;  /* 0x0000002dff2d723e */ /* 0x000fe200000010ff */
[-C--:B------:R-:W-:Y:S01]  /*91b0*/  FMUL R51, R51, R154.reuse ;  /* 0x0000009a33337220 */ /* 0x080fe20000400000 */
[----:B------:R0:W-:Y:S01]  /*91c0*/  @P5 STG.E.U16 desc[UR36][R4.64+0xe0], R146 ;  /* 0x0000e09204005986 */ /* 0x0001e2000c101524 */
[----:B------:R-:W-:Y:S01]  /*91d0*/  ISETP.GT.AND P5, PT, R0, 0x78, P3 ;  /* 0x000000780000780c */ /* 0x000fe20001fa4270 */
[-C--:B------:R-:W-:Y:S01]  /*91e0*/  FMUL R52, R52, R154.reuse ;  /* 0x0000009a34347220 */ /* 0x080fe20000400000 */
[C---:B------:R-:W-:Y:S01]  /*91f0*/  ISETP.GT.AND P3, PT, R0.reuse, 0x79, P3 ;  /* 0x000000790000780c */ /* 0x040fe20001f64270 */
[----:B------:R-:W-:Y:S01]  /*9200*/  @P4 STG.E.U16 desc[UR36][R10.64+0xe2], R147 ;  /* 0x0000e2930a004986 */ /* 0x000fe2000c101524 */
[C---:B------:R-:W-:Y:S01]  /*9210*/  ISETP.GT.AND P4, PT, R0.reuse, 0x78, P0 ;  /* 0x000000780000780c */ /* 0x040fe20000784270 */
[-C--:B------:R-:W-:Y:S01]  /*9220*/  FMUL R53, R53, R154.reuse ;  /* 0x0000009a35357220 */ /* 0x080fe20000400000 */
[----:B------:R-:W-:Y:S01]  /*9230*/  ISETP.GT.AND P0, PT, R0, 0x79, P0 ;  /* 0x000000790000780c */ /* 0x000fe20000704270 */
[----:B------:R-:W-:Y:S01]  /*9240*/  FMUL R54, R54, R154 ;  /* 0x0000009a36367220 */ /* 0x000fe20000400000 */
[----:B------:R-:W-:Y:S01]  /*9250*/  F2FP.BF16.F32.PACK_AB R46, RZ, R46 ;  /* 0x0000002eff2e723e */ /* 0x000fe200000010ff */
[-C--:B------:R-:W-:Y:S01]  /*9260*/  FMUL R55, R55, R154.reuse ;  /* 0x0000009a37377220 */ /* 0x080fe20000400000 */
[----:B------:R-:W-:Y:S01]  /*9270*/  F2FP.BF16.F32.PACK_AB R47, RZ, R47 ;  /* 0x0000002fff2f723e */ /* 0x000fe200000010ff */
[----:B------:R-:W-:Y:S01]  /*9280*/  FMUL R56, R56, R154 ;  /* 0x0000009a38387220 */ /* 0x000fe20000400000 */
[----:B------:R-:W-:Y:S01]  /*9290*/  F2FP.BF16.F32.PACK_AB R48, RZ, R48 ;  /* 0x00000030ff30723e */ /* 0x000fe200000010ff */
[----:B------:R-:W-:Y:S01]  /*92a0*/  @P5 STG.E.U16 desc[UR36][R8.64+0xf0], R148 ;  /* 0x0000f09408005986 */ /* 0x000fe2000c101524 */
[----:B0-----:R-:W-:Y:S01]  /*92b0*/  IADD3 R4, P5, R21, R8, RZ ;  /* 0x0000000815047210 */ /* 0x001fe20007fbe0ff */
[-C--:B------:R-:W-:Y:S01]  /*92c0*/  FMUL R57, R57, R154.reuse ;  /* 0x0000009a39397220 */ /* 0x080fe20000400000 */
[----:B------:R-:W-:Y:S01]  /*92d0*/  F2FP.BF16.F32.PACK_AB R49, RZ, R49 ;  /* 0x00000031ff31723e */ /* 0x000fe200000010ff */
[----:B------:R0:W-:Y:S01]  /*92e0*/  @P3 STG.E.U16 desc[UR36][R8.64+0xf2], R149 ;  /* 0x0000f29508003986 */ /* 0x0001e2000c101524 */
[C---:B------:R-:W-:Y:S01]  /*92f0*/  ISETP.GT.AND P3, PT, R0.reuse, RZ, P1 ;  /* 0x000000ff0000720c */ /* 0x040fe20000f64270 */
[----:B------:R-:W-:Y:S01]  /*9300*/  IMAD.X R5, R15, 0x1, R9, P5 ;  /* 0x000000010f057824 */ /* 0x000fe200028e0609 */
[C---:B------:R-:W-:Y:S01]  /*9310*/  ISETP.GT.AND P5, PT, R0.reuse, RZ, P2 ;  /* 0x000000ff0000720c */ /* 0x040fe200017a4270 */
        /* <DEDUP_REMOVED lines=11> */
[----:B0-----:R-:W-:Y:S01]  /*93d0*/  IADD3 R8, P3, R7, R4, RZ ;  /* 0x0000000407087210 */ /* 0x001fe20007f7e0ff */
[----:B------:R-:W-:Y:S01]  /*93e0*/  FMUL R61, R61, R154 ;  /* 0x0000009a3d3d7220 */ /* 0x000fe20000400000 */
[----:B------:R-:W-:Y:S01]  /*93f0*/  F2FP.BF16.F32.PACK_AB R53, RZ, R53 ;  /* 0x00000035ff35723e */ /* 0x000fe200000010ff */
[----:B------:R-:W-:Y:S01]  /*9400*/  @P4 STG.E.U16 desc[UR36][R4.64+0x2], R25 ;  /* 0x0000021904004986 */ /* 0x000fe2000c101524 */
[----:B------:R-:W-:Y:S01]  /*9410*/  IADD3 R14, P4, R7, R4, RZ ;  /* 0x00000004070e7210 */ /* 0x000fe20007f9e0ff */
[--C-:B------:R-:W-:Y:S01]  /*9420*/  IMAD.X R9, R6, 0x1, R5.reuse, P3 ;  /* 0x0000000106097824 */ /* 0x100fe200018e0605 */
[----:B------:R-:W-:Y:S01]  /*9430*/  ISETP.GT.AND P3, PT, R0, 0x9, P2 ;  /* 0x000000090000780c */ /* 0x000fe20001764270 */
[----:B------:R-:W-:Y:S01]  /*9440*/  FMUL R62, R62, R154 ;  /* 0x0000009a3e3e7220 */ /* 0x000fe20000400000 */
[----:B------:R-:W-:Y:S01]  /*9450*/  F2FP.BF16.F32.PACK_AB R54, RZ, R54 ;  /* 0x00000036ff36723e */ /* 0x000fe200000010ff */
[----:B------:R-:W-:Y:S01]  /*9460*/  IMAD.X R15, R6, 0x1, R5, P4 ;  /* 0x00000001060f7824 */ /* 0x000fe200020e0605 */
[----:B------:R-:W-:Y:S01]  /*9470*/  ISETP.GT.AND P4, PT, R0, 0x8, P1 ;  /* 0x000000080000780c */ /* 0x000fe20000f84270 */
[-C--:B------:R-:W-:Y:S01]  /*9480*/  FMUL R63, R63, R154.reuse ;  /* 0x0000009a3f3f7220 */ /* 0x080fe20000400000 */
[----:B------:R-:W-:Y:S01]  /*9490*/  F2FP.BF16.F32.PACK_AB R55, RZ, R55 ;  /* 0x00000037ff37723e */ /* 0x000fe200000010ff */
[-C--:B------:R-:W-:Y:S01]  /*94a0*/  FMUL R64, R64, R154.reuse ;  /* 0x0000009a40407220 */ /* 0x080fe20000400000 */
        /* <DEDUP_REMOVED lines=8> */
[-C--:B------:R-:W-:Y:S01]  /*9530*/  FMUL R67, R67, R154.reuse ;  /* 0x0000009a43437220 */ /* 0x080fe20000400000 */
[----:B------:R-:W-:Y:S01]  /*9540*/  @P4 STG.E.U16 desc[UR36][R4.64+0x10], R28 ;  /* 0x0000101c04004986 */ /* 0x000fe2000c101524 */
[----:B------:R-:W-:Y:S01]  /*9550*/  ISETP.GT.AND P4, PT, R0, 0x10, P1 ;  /* 0x000000100000780c */ /* 0x000fe20000f84270 */
[----:B------:R-:W-:Y:S01]  /*9560*/  FMUL R68, R68, R154 ;  /* 0x0000009a44447220 */ /* 0x000fe20000400000 */
[----:B------:R-:W-:Y:S01]  /*9570*/  F2FP.BF16.F32.PACK_AB R58, RZ, R58 ;  /* 0x0000003aff3a723e */ /* 0x000fe200000010ff */
[-C--:B------:R-:W-:Y:S01]  /*9580*/  FMUL R69, R69, R154.reuse ;  /* 0x0000009a45457220 */ /* 0x080fe20000400000 */
        /* <DEDUP_REMOVED lines=18> */
[--C-:B------:R-:W-:Y:S01]  /*96b0*/  @P0 IMAD.MOV.U32 R7, RZ, RZ, R13.reuse ;  /* 0x000000ffff070224 */ /* 0x100fe200078e000d */
[----:B------:R-:W-:Y:S01]  /*96c0*/  @P0 MOV R6, R12 ;  /* 0x0000000c00060202 */ /* 0x000fe20000000f00 */
[-C--:B------:R-:W-:Y:S01]  /*96d0*/  FMUL R74, R74, R154.reuse ;  /* 0x0000009a4a4a7220 */ /* 0x080fe20000400000 */
[----:B------:R-:W-:Y:S01]  /*96e0*/  F2FP.BF16.F32.PACK_AB R63, RZ, R63 ;  /* 0x0000003fff3f723e */ /* 0x000fe200000010ff */
[----:B------:R-:W-:Y:S01]  /*96f0*/  FMUL R75, R75, R154 ;  /* 0x0000009a4b4b7220 */ /* 0x000fe20000400000 */
[----:B------:R-:W-:Y:S01]  /*9700*/  F2FP.BF16.F32.PACK_AB R64, RZ, R64 ;  /* 0x00000040ff40723e */ /* 0x000fe200000010ff */
[----:B------:R0:W-:Y:S01]  /*9710*/  @P0 STG.E.U16 desc[UR36][R6.64+0x20], R34 ;  /* 0x0000202206000986 */ /* 0x0001e2000c101524 */
        /* <DEDUP_REMOVED lines=9> */
[----:B------:R-:W-:Y:S01]  /*97b0*/  FMUL R80, R80, R154 ;  /* 0x0000009a50507220 */ /* 0x000fe20000400000 */
[----:B------:R-:W-:Y:S01]  /*97c0*/  F2FP.BF16.F32.PACK_AB R69, RZ, R69 ;  /* 0x00000045ff45723e */ /* 0x000fe200000010ff */
[--C-:B0-----:R-:W-:Y:S01]  /*97d0*/  @P3 IMAD.MOV.U32 R6, RZ, RZ, R12.reuse ;  /* 0x000000ffff063224 */ /* 0x101fe200078e000c */
[----:B------:R-:W-:Y:S01]  /*97e0*/  F2FP.BF16.F32.PACK_AB R70, RZ, R70 ;  /* 0x00000046ff46723e */ /* 0x000fe200000010ff */
[--C-:B------:R-:W-:Y:S01]  /*97f0*/  @P3 IMAD.MOV.U32 R7, RZ, RZ, R13.reuse ;  /* 0x000000ffff073224 */ /* 0x100fe200078e000d */
[----:B------:R-:W-:Y:S01]  /*9800*/  F2FP.BF16.F32.PACK_AB R71, RZ, R71 ;  /* 0x00000047ff47723e */ /* 0x000fe200000010ff */
[----:B------:R-:W-:Y:S01]  /*9810*/  FMUL R81, R81, R154 ;  /* 0x0000009a51517220 */ /* 0x000fe20000400000 */
[----:B------:R-:W-:Y:S01]  /*9820*/  F2FP.BF16.F32.PACK_AB R72, RZ, R72 ;  /* 0x00000048ff48723e */ /* 0x000fe200000010ff */
[-C--:B------:R-:W-:Y:S01]  /*9830*/  FMUL R82, R82, R154.reuse ;  /* 0x0000009a52527220 */ /* 0x080fe20000400000 */
[----:B------:R0:W-:Y:S01]  /*9840*/  @P3 STG.E.U16 desc[UR36][R6.64+0x22], R35 ;  /* 0x0000222306003986 */ /* 0x0001e2000c101524 */
        /* <DEDUP_REMOVED lines=11> */
[----:B0-----:R-:W-:Y:S01]  /*9900*/  @P0 IMAD.MOV.U32 R6, RZ, RZ, R12 ;  /* 0x000000ffff060224 */ /* 0x001fe200078e000c */
[----:B------:R-:W-:Y:S01]  /*9910*/  F2FP.BF16.F32.PACK_AB R76, RZ, R76 ;  /* 0x0000004cff4c723e */ /* 0x000fe200000010ff */
[----:B------:R-:W-:Y:S01]  /*9920*/  @P0 IMAD.MOV.U32 R7, RZ, RZ, R13 ;  /* 0x000000ffff070224 */ /* 0x000fe200078e000d */
[----:B------:R-:W-:Y:S01]  /*9930*/  F2FP.BF16.F32.PACK_AB R77, RZ, R77 ;  /* 0x0000004dff4d723e */ /* 0x000fe200000010ff */
[----:B------:R-:W-:Y:S01]  /*9940*/  FMUL R86, R86, R154 ;  /* 0x0000009a56567220 */ /* 0x000fe20000400000 */
[----:B------:R-:W-:Y:S01]  /*9950*/  F2FP.BF16.F32.PACK_AB R78, RZ, R78 ;  /* 0x0000004eff4e723e */ /* 0x000fe200000010ff */
[----:B------:R-:W-:Y:S01]  /*9960*/  FMUL R87, R87, R154 ;  /* 0x0000009a57577220 */ /* 0x000fe20000400000 */
[----:B------:R0:W-:Y:S01]  /*9970*/  @P0 STG.E.U16 desc[UR36][R6.64+0x30], R38 ;  /* 0x0000302606000986 */ /* 0x0001e2000c101524 */
[----:B------:R-:W-:-:S02]  /*9980*/  ISETP.GT.AND P0, PT, R0, 0x20, P2 ;  /* 0x000000200000780c */ /* 0x000fc40001704270 */
[----:B------:R-:W-:Y:S02]  /*9990*/  F2FP.BF16.F32.PACK_AB R79, RZ, R79 ;  /* 0x0000004fff4f723e */ /* 0x000fe400000010ff */
[----:B------:R-:W-:Y:S02]  /*99a0*/  F2FP.BF16.F32.PACK_AB R80, RZ, R80 ;  /* 0x00000050ff50723e */ /* 0x000fe400000010ff */
[----:B------:R-:W-:Y:S02]  /*99b0*/  F2FP.BF16.F32.PACK_AB R81, RZ, R81 ;  /* 0x00000051ff51723e */ /* 0x000fe400000010ff */
[----:B------:R-:W-:Y:S02]  /*99c0*/  F2FP.BF16.F32.PACK_AB R82, RZ, R82 ;  /* 0x00000052ff52723e */ /* 0x000fe400000010ff */
[----:B------:R-:W-:Y:S01]  /*99d0*/  F2FP.BF16.F32.PACK_AB R83, RZ, R83 ;  /* 0x00000053ff53723e */ /* 0x000fe200000010ff */
[----:B0-----:R-:W-:Y:S01]  /*99e0*/  @P3 IMAD.MOV.U32 R6, RZ, RZ, R12 ;  /* 0x000000ffff063224 */ /* 0x001fe200078e000c */
[----:B------:R-:W-:Y:S01]  /*99f0*/  F2FP.BF16.F32.PACK_AB R84, RZ, R84 ;  /* 0x00000054ff54723e */ /* 0x000fe200000010ff */
[----:B------:R-:W-:Y:S01]  /*9a00*/  @P3 IMAD.MOV.U32 R7, RZ, RZ, R13 ;  /* 0x000000ffff073224 */ /* 0x000fe200078e000d */
[----:B------:R-:W-:-:S02]  /*9a10*/  F2FP.BF16.F32.PACK_AB R85, RZ, R85 ;  /* 0x00000055ff55723e */ /* 0x000fc400000010ff */
[----:B------:R-:W-:Y:S02]  /*9a20*/  F2FP.BF16.F32.PACK_AB R86, RZ, R86 ;  /* 0x00000056ff56723e */ /* 0x000fe400000010ff */
[----:B------:R0:W-:Y:S01]  /*9a30*/  @P3 STG.E.U16 desc[UR36][R6.64+0x32], R39 ;  /* 0x0000322706003986 */ /* 0x0001e2000c101524 */
[C---:B------:R-:W-:Y:S02]  /*9a40*/  ISETP.GT.AND P3, PT, R0.reuse, 0x21, P2 ;  /* 0x000000210000780c */ /* 0x040fe40001764270 */
[----:B------:R-:W-:Y:S01]  /*9a50*/  F2FP.BF16.F32.PACK_AB R87, RZ, R87 ;  /* 0x00000057ff57723e */ /* 0x000fe200000010ff */
[----:B------:R-:W-:Y:S01]  /*9a60*/  @P4 STG.E.U16 desc[UR36][R4.64+0x40], R40 ;  /* 0x0000402804004986 */ /* 0x000fe2000c101524 */
[----:B------:R-:W-:-:S03]  /*9a70*/  ISETP.GT.AND P4, PT, R0, 0x28, P1 ;  /* 0x000000280000780c */ /* 0x000fc60000f84270 */
[----:B------:R-:W-:Y:S01]  /*9a80*/  @P5 STG.E.U16 desc[UR36][R4.64+0x42], R41 ;  /* 0x0000422904005986 */ /* 0x000fe2000c101524 */
[----:B------:R-:W-:Y:S01]  /*9a90*/  ISETP.GT.AND P5, PT, R0, 0x29, P1 ;  /* 0x000000290000780c */ /* 0x000fe20000fa4270 */
[----:B0-----:R-:W-:Y:S02]  /*9aa0*/  @P0 IMAD.MOV.U32 R6, RZ, RZ, R12 ;  /* 0x000000ffff060224 */ /* 0x001fe400078e000c */
[----:B------:R-:W-:-:S05]  /*9ab0*/  @P0 IMAD.MOV.U32 R7, RZ, RZ, R13 ;  /* 0x000000ffff070224 */ /* 0x000fca00078e000d */
[----:B------:R0:W-:Y:S01]  /*9ac0*/  @P0 STG.E.U16 desc[UR36][R6.64+0x40], R42 ;  /* 0x0000402a06000986 */ /* 0x0001e2000c101524 */
[----:B------:R-:W-:Y:S01]  /*9ad0*/  ISETP.GT.AND P0, PT, R0, 0x28, P2 ;  /* 0x000000280000780c */ /* 0x000fe20001704270 */
[----:B0-----:R-:W-:Y:S01]  /*9ae0*/  @P3 IMAD.MOV.U32 R6, RZ, RZ, R12 ;  /* 0x000000ffff063224 */ /* 0x001fe200078e000c */
[----:B------:R-:W-:-:S05]  /*9af0*/  @P3 MOV R7, R13 ;  /* 0x0000000d00073202 */ /* 0x000fca0000000f00 */
[----:B------:R0:W-:Y:S01]  /*9b00*/  @P3 STG.E.U16 desc[UR36][R6.64+0x42], R43 ;  /* 0x0000422b06003986 */ /* 0x0001e2000c101524 */
[----:B------:R-:W-:-:S03]  /*9b10*/  ISETP.GT.AND P3, PT, R0, 0x29, P2 ;  /* 0x000000290000780c */ /* 0x000fc60001764270 */
        /* <DEDUP_REMOVED lines=8> */
[----:B0-----:R-:W-:Y:S02]  /*9ba0*/  @P3 IMAD.MOV.U32 R6, RZ, RZ, R12 ;  /* 0x000000ffff063224 */ /* 0x001fe400078e000c */
[----:B------:R-:W-:-:S05]  /*9bb0*/  @P3 IMAD.MOV.U32 R7, RZ, RZ, R13 ;  /* 0x000000ffff073224 */ /* 0x000fca00078e000d */
        /* <DEDUP_REMOVED lines=21> */
[----:B------:R-:W-:Y:S02]  /*9d10*/  ISETP.GT.AND P0, PT, R0, 0x40, P2 ;  /* 0x000000400000780c */ /* 0x000fe40001704270 */
[----:B0-----:R-:W-:Y:S01]  /*9d20*/  @P3 MOV R6, R12 ;  /* 0x0000000c00063202 */ /* 0x001fe20000000f00 */
        /* <DEDUP_REMOVED lines=31> */
[----:B0-----:R-:W-:Y:S01]  /*9f20*/  @P0 IMAD.MOV.U32 R6, RZ, RZ, R12 ;  /* 0x000000ffff060224 */ /* 0x001fe200078e000c */
[----:B------:R-:W-:-:S05]  /*9f30*/  @P0 MOV R7, R13 ;  /* 0x0000000d00070202 */ /* 0x000fca0000000f00 */
        /* <DEDUP_REMOVED lines=33> */
[----:B------:R-:W-:Y:S02]  /*a150*/  ISETP.GT.AND P5, PT, R0, 0x71, P1 ;  /* 0x000000710000780c */ /* 0x000fe40000fa4270 */
[----:B0-----:R-:W-:Y:S01]  /*a160*/  @P0 MOV R6, R12 ;  /* 0x0000000c00060202 */ /* 0x001fe20000000f00 */
[----:B------:R-:W-:-:S05]  /*a170*/  @P0 IMAD.MOV.U32 R7, RZ, RZ, R13 ;  /* 0x000000ffff070224 */ /* 0x000fca00078e000d */
[----:B------:R0:W-:Y:S01]  /*a180*/  @P0 STG.E.U16 desc[UR36][R6.64+0xd0], R78 ;  /* 0x0000d04e06000986 */ /* 0x0001e2000c101524 */
[----:B------:R-:W-:Y:S01]  /*a190*/  ISETP.GT.AND P0, PT, R0, 0x70, P2 ;  /* 0x000000700000780c */ /* 0x000fe20001704270 */
[----:B0-----:R-:W-:Y:S02]  /*a1a0*/  @P3 IMAD.MOV.U32 R6, RZ, RZ, R12 ;  /* 0x000000ffff063224 */ /* 0x001fe400078e000c */
[----:B------:R-:W-:-:S05]  /*a1b0*/  @P3 IMAD.MOV.U32 R7, RZ, RZ, R13 ;  /* 0x000000ffff073224 */ /* 0x000fca00078e000d */
[----:B------:R0:W-:Y:S01]  /*a1c0*/  @P3 STG.E.U16 desc[UR36][R6.64+0xd2], R79 ;  /* 0x0000d24f06003986 */ /* 0x0001e2000c101524 */
[C---:B------:R-:W-:Y:S02]  /*a1d0*/  ISETP.GT.AND P3, PT, R0.reuse, 0x78, P1 ;  /* 0x000000780000780c */ /* 0x040fe40000f64270 */
[C---:B------:R-:W-:Y:S01]  /*a1e0*/  ISETP.GT.AND P1, PT, R0.reuse, 0x79, P1 ;  /* 0x000000790000780c */ /* 0x040fe20000f24270 */
[----:B------:R-:W-:Y:S01]  /*a1f0*/  @P4 STG.E.U16 desc[UR36][R4.64+0xe0], R80 ;  /* 0x0000e05004004986 */ /* 0x000fe2000c101524 */
[----:B------:R-:W-:-:S03]  /*a200*/  ISETP.GT.AND P4, PT, R0, 0x71, P2 ;  /* 0x000000710000780c */ /* 0x000fc60001784270 */
[----:B------:R-:W-:Y:S01]  /*a210*/  @P5 STG.E.U16 desc[UR36][R4.64+0xe2], R81 ;  /* 0x0000e25104005986 */ /* 0x000fe2000c101524 */
[C---:B------:R-:W-:Y:S02]  /*a220*/  ISETP.GT.AND P5, PT, R0.reuse, 0x78, P2 ;  /* 0x000000780000780c */ /* 0x040fe400017a4270 */
[----:B------:R-:W-:Y:S01]  /*a230*/  ISETP.GT.AND P2, PT, R0, 0x79, P2 ;  /* 0x000000790000780c */ /* 0x000fe20001744270 */
[----:B0-----:R-:W-:Y:S02]  /*a240*/  @P0 IMAD.MOV.U32 R6, RZ, RZ, R12 ;  /* 0x000000ffff060224 */ /* 0x001fe400078e000c */
[----:B------:R-:W-:-:S05]  /*a250*/  @P0 IMAD.MOV.U32 R7, RZ, RZ, R13 ;  /* 0x000000ffff070224 */ /* 0x000fca00078e000d */
[----:B------:R0:W-:Y:S02]  /*a260*/  @P0 STG.E.U16 desc[UR36][R6.64+0xe0], R82 ;  /* 0x0000e05206000986 */ /* 0x0001e4000c101524 */
[----:B0-----:R-:W-:Y:S02]  /*a270*/  @P4 IMAD.MOV.U32 R6, RZ, RZ, R12 ;  /* 0x000000ffff064224 */ /* 0x001fe400078e000c */
[----:B------:R-:W-:-:S05]  /*a280*/  @P4 IMAD.MOV.U32 R7, RZ, RZ, R13 ;  /* 0x000000ffff074224 */ /* 0x000fca00078e000d */
[----:B------:R-:W-:Y:S04]  /*a290*/  @P4 STG.E.U16 desc[UR36][R6.64+0xe2], R83 ;  /* 0x0000e25306004986 */ /* 0x000fe8000c101524 */
[----:B------:R-:W-:Y:S04]  /*a2a0*/  @P3 STG.E.U16 desc[UR36][R4.64+0xf0], R84 ;  /* 0x0000f05404003986 */ /* 0x000fe8000c101524 */
[----:B------:R0:W-:Y:S02]  /*a2b0*/  @P1 STG.E.U16 desc[UR36][R4.64+0xf2], R85 ;  /* 0x0000f25504001986 */ /* 0x0001e4000c101524 */
[----:B0-----:R-:W-:-:S02]  /*a2c0*/  @P5 IMAD.MOV.U32 R4, RZ, RZ, R12 ;  /* 0x000000ffff045224 */ /* 0x001fc400078e000c */
[----:B------:R-:W-:-:S05]  /*a2d0*/  @P5 IMAD.MOV.U32 R5, RZ, RZ, R13 ;  /* 0x000000ffff055224 */ /* 0x000fca00078e000d */
[----:B------:R0:W-:Y:S04]  /*a2e0*/  @P5 STG.E.U16 desc[UR36][R4.64+0xf0], R86 ;  /* 0x0000f05604005986 */ /* 0x0001e8000c101524 */
[----:B------:R0:W-:Y:S02]  /*a2f0*/  @P2 STG.E.U16 desc[UR36][R12.64+0xf2], R87 ;  /* 0x0000f2570c002986 */ /* 0x0001e4000c101524 */
.L_x_281:
[----:B------:R-:W-:Y:S05]  /*a300*/  BSYNC B0 ;  /* 0x0000000000007941 */ /* 0x000fea0003800000 */
.L_x_29:
[----:B------:R-:W-:Y:S01]  /*a310*/  ULDC UR4, c[0x0][0xc] ;  /* 0x0000030000047ab9 */ /* 0x000fe20000000800 */
[----:B------:R-:W-:Y:S01]  /*a320*/  ULDC UR5, c[0x0][0x10] ;  /* 0x0000040000057ab9 */ /* 0x000fe20000000800 */
[----:B0-----:R-:W0:Y:S01]  /*a330*/  LDC R3, c[0x0][0x14] ;  /* 0x00000500ff037b82 */ /* 0x001e220000000800 */
[----:B------:R-:W-:Y:S01]  /*a340*/  UIMAD.WIDE.U32 UR4, UR4, UR5, URZ ;  /* 0x00000005040472a5 */ /* 0x000fe2000f8e003f */
[----:B------:R-:W-:Y:S01]  /*a350*/  PRMT R0, RZ, 0x7610, R0 ;  /* 0x00007610ff007816 */ /* 0x000fe20000000000 */
[----:B------:R-:W-:Y:S01]  /*a360*/  IMAD.MOV.U32 R23, RZ, RZ, -0x1 ;  /* 0xffffffffff177424 */ /* 0x000fe200078e00ff */
[----:B------:R-:W-:-:S03]  /*a370*/  MOV R153, 0xffffffff ;  /* 0xffffffff00997802 */ /* 0x000fc60000000f00 */
[----:B0-----:R-:W-:-:S04]  /*a380*/  IMAD.WIDE.U32 R16, R3, UR4, R16 ;  /* 0x0000000403107c25 */ /* 0x001fc8000f8e0010 */
[----:B------:R-:W-:Y:S01]  /*a390*/  IMAD R3, R3, UR5, RZ ;  /* 0x0000000503037c24 */ /* 0x000fe2000f8e02ff */
[----:B------:R-:W-:Y:S02]  /*a3a0*/  ULDC.64 UR4, c[0x0][0x650] ;  /* 0x0001940000047ab9 */ /* 0x000fe40000000a00 */
[----:B------:R-:W-:Y:S01]  /*a3b0*/  ISETP.GE.U32.AND P0, PT, R16, UR4, PT ;  /* 0x0000000410007c0c */ /* 0x000fe2000bf06070 */
[----:B------:R-:W-:-:S05]  /*a3c0*/  IMAD.IADD R17, R17, 0x1, R3 ;  /* 0x0000000111117824 */ /* 0x000fca00078e0203 */
[----:B------:R-:W-:-:S13]  /*a3d0*/  ISETP.GE.U32.AND.EX P0, PT, R17, UR5, PT, P0 ;  /* 0x0000000511007c0c */ /* 0x000fda000bf06100 */
[----:B------:R-:W-:Y:S05]  /*a3e0*/  @P0 BRA `(.L_x_282) ;  /* 0x0000000400640947 */ /* 0x000fea0003800000 */
[----:B------:R-:W0:Y:S01]  /*a3f0*/  S2R R12, SR_CTAID.X ;  /* 0x00000000000c7919 */ /* 0x000e220000002500 */
[----:B-12---:R-:W1:Y:S01]  /*a400*/  LDC.64 R10, c[0x0][0x628] ;  /* 0x00018a00ff0a7b82 */ /* 0x006e620000000a00 */
[----:B------:R-:W-:Y:S01]  /*a410*/  ULDC UR4, c[0x0][0x150] ;  /* 0x0000540000047ab9 */ /* 0x000fe20000000800 */
[----:B------:R-:W-:Y:S01]  /*a420*/  IMAD.MOV.U32 R8, RZ, RZ, R16 ;  /* 0x000000ffff087224 */ /* 0x000fe200078e0010 */
[----:B------:R-:W2:Y:S01]  /*a430*/  S2R R24, SR_CTAID.Y ;  /* 0x0000000000187919 */ /* 0x000ea20000002600 */
[----:B------:R-:W-:-:S04]  /*a440*/  IMAD.MOV.U32 R9, RZ, RZ, R17 ;  /* 0x000000ffff097224 */ /* 0x000fc800078e0011 */
[----:B------:R-:W2:Y:S08]  /*a450*/  LDC R21, c[0x0][0x144] ;  /* 0x00005100ff157b82 */ /* 0x000eb00000000800 */
[----:B------:R-:W2:Y:S08]  /*a460*/  LDC R0, c[0x0][0x630] ;  /* 0x00018c00ff007b82 */ /* 0x000eb00000000800 */
[----:B------:R-:W2:Y:S01]  /*a470*/  LDC.64 R14, c[0x0][0x620] ;  /* 0x00018800ff0e7b82 */ /* 0x000ea20000000a00 */
[----:B-1----:R-:W-:-:S04]  /*a480*/  ISETP.NE.U32.AND P0, PT, R10, RZ, PT ;  /* 0x000000ff0a00720c */ /* 0x002fc80003f05070 */
[----:B------:R-:W-:Y:S02]  /*a490*/  ISETP.NE.AND.EX P0, PT, R11, RZ, PT, P0 ;  /* 0x000000ff0b00720c */ /* 0x000fe40003f05300 */
[----:B0-----:R-:W-:-:S05]  /*a4a0*/  I2FP.F32.U32 R3, R12 ;  /* 0x0000000c00037245 */ /* 0x001fca0000201000 */
[----:B------:R-:W-:-:S04]  /*a4b0*/  FMUL R3, R3, UR4 ;  /* 0x0000000403037c20 */ /* 0x000fc80008400000 */
[----:B------:R0:W1:Y:S02]  /*a4c0*/  F2I.U32.TRUNC.NTZ R20, R3 ;  /* 0x0000000300147305 */ /* 0x000064000020f000 */
[----:B------:R-:W-:Y:S05]  /*a4d0*/  @!P0 BRA `(.L_x_283) ;  /* 0x0000000000288947 */ /* 0x000fea0003800000 */
[----:B0-----:R-:W0:Y:S02]  /*a4e0*/  LDC R3, c[0x0][0x634] ;  /* 0x00018d00ff037b82 */ /* 0x001e240000000800 */
        /* <DEDUP_REMOVED lines=9> */
.L_x_283:
[----:B------:R-:W3:Y:S01]  /*a580*/  LDC.64 R28, c[0x0][0x640] ;  /* 0x00019000ff1c7b82 */ /* 0x000ee20000000a00 */
[-CC-:B--2---:R-:W-:Y:S01]  /*a590*/  SHF.R.U64 R23, R8, R0.reuse, R9.reuse ;  /* 0x0000000008177219 */ /* 0x184fe20000001209 */
[----:B-1----:R-:W-:Y:S01]  /*a5a0*/  IMAD.MOV R20, RZ, RZ, -R20 ;  /* 0x000000ffff147224 */ /* 0x002fe200078e0a14 */
[----:B------:R-:W-:Y:S01]  /*a5b0*/  SHF.R.U32.HI R0, RZ, R0, R9 ;  /* 0x00000000ff007219 */ /* 0x000fe20000011609 */
[----:B------:R-:W-:Y:S01]  /*a5c0*/  ULDC UR4, c[0x0][0x154] ;  /* 0x0000550000047ab9 */ /* 0x000fe20000000800 */
[----:B0-----:R-:W-:Y:S01]  /*a5d0*/  IADD3 R3, P0, RZ, -R23, RZ ;  /* 0x80000017ff037210 */ /* 0x001fe20007f1e0ff */
[----:B------:R-:W-:Y:S01]  /*a5e0*/  IMAD R21, R21, R20, R12 ;  /* 0x0000001415157224 */ /* 0x000fe200078e020c */
[----:B------:R-:W-:Y:S01]  /*a5f0*/  MOV R7, 0x1 ;  /* 0x0000000100077802 */ /* 0x000fe20000000f00 */
[----:B------:R-:W0:Y:S02]  /*a600*/  LDC R6, c[0x0][0x618] ;  /* 0x00018600ff067b82 */ /* 0x000e240000000800 */
[----:B------:R-:W-:-:S04]  /*a610*/  IMAD.X R5, RZ, RZ, ~R0, P0 ;  /* 0x000000ffff057224 */ /* 0x000fc800000e0e00 */
[-C--:B------:R-:W-:Y:S02]  /*a620*/  IMAD R0, R5, R14.reuse, RZ ;  /* 0x0000000e05007224 */ /* 0x080fe400078e02ff */
[----:B------:R-:W1:Y:S01]  /*a630*/  LDC R8, c[0x0][0x608] ;  /* 0x00018200ff087b82 */ /* 0x000e620000000800 */
[----:B------:R-:W-:-:S04]  /*a640*/  IMAD.WIDE.U32 R4, R3, R14, R16 ;  /* 0x0000000e03047225 */ /* 0x000fc800078e0010 */
[----:B------:R-:W-:Y:S01]  /*a650*/  IMAD R3, R3, R15, R0 ;  /* 0x0000000f03037224 */ /* 0x000fe200078e0200 */
[----:B------:R-:W-:Y:S02]  /*a660*/  I2FP.F32.U32 R0, R24 ;  /* 0x0000001800007245 */ /* 0x000fe40000201000 */
[----:B------:R-:W2:Y:S01]  /*a670*/  LDC R26, c[0x0][0x658] ;  /* 0x00019600ff1a7b82 */ /* 0x000ea20000000800 */
[----:B------:R-:W-:Y:S01]  /*a680*/  IMAD.IADD R3, R5, 0x1, R3 ;  /* 0x0000000105037824 */ /* 0x000fe200078e0203 */
[----:B---3--:R-:W-:Y:S01]  /*a690*/  ISETP.NE.U32.AND P0, PT, R28, RZ, PT ;  /* 0x000000ff1c00720c */ /* 0x008fe20003f05070 */
[----:B------:R-:W-:Y:S01]  /*a6a0*/  FMUL R0, R0, UR4 ;  /* 0x0000000400007c20 */ /* 0x000fe20008400000 */
[----:B------:R-:W-:Y:S02]  /*a6b0*/  IMAD.MOV.U32 R5, RZ, RZ, -0x1 ;  /* 0xffffffffff057424 */ /* 0x000fe400078e00ff */
[----:B------:R-:W-:Y:S01]  /*a6c0*/  ISETP.NE.AND.EX P0, PT, R29, RZ, PT, P0 ;  /* 0x000000ff1d00720c */ /* 0x000fe20003f05300 */
[----:B------:R3:W2:Y:S01]  /*a6d0*/  F2I.U32.TRUNC.NTZ R13, R0 ;  /* 0x00000000000d7305 */ /* 0x0006a2000020f000 */
[----:B------:R-:W3:Y:S01]  /*a6e0*/  LDC R15, c[0x0][0x148] ;  /* 0x00005200ff0f7b82 */ /* 0x000ee20000000800 */
[----:B0-----:R-:W-:-:S02]  /*a6f0*/  SHF.R.U64 R12, R4, R6, R3 ;  /* 0x00000006040c7219 */ /* 0x001fc40000001203 */
[----:B------:R-:W-:-:S05]  /*a700*/  SHF.R.U32.HI R3, RZ, R6, R3 ;  /* 0x00000006ff037219 */ /* 0x000fca0000011603 */
[----:B------:R-:W0:Y:S01]  /*a710*/  LDC R20, c[0x0][0x600] ;  /* 0x00018000ff147b82 */ /* 0x000e220000000800 */
[-CC-:B-1----:R-:W-:Y:S02]  /*a720*/  SHF.R.U64 R10, R12, R8.reuse, R3.reuse ;  /* 0x000000080c0a7219 */ /* 0x182fe40000001203 */
[----:B------:R-:W-:-:S05]  /*a730*/  SHF.R.U32.HI R3, RZ, R8, R3 ;  /* 0x00000008ff037219 */ /* 0x000fca0000011603 */
[----:B------:R-:W1:Y:S01]  /*a740*/  LDC R27, c[0x0][0x648] ;  /* 0x00019200ff1b7b82 */ /* 0x000e620000000800 */
[-C--:B--2---:R-:W-:Y:S02]  /*a750*/  SHF.L.U32 R4, R5, R26.reuse, RZ ;  /* 0x0000001a05047219 */ /* 0x084fe400000006ff */
[--C-:B------:R-:W-:Y:S02]  /*a760*/  SHF.R.U64 R14, R10, R26, R3.reuse ;  /* 0x0000001a0a0e7219 */ /* 0x100fe40000001203 */
[----:B------:R-:W-:Y:S02]  /*a770*/  LOP3.LUT R25, RZ, R4, RZ, 0x33, !PT ;  /* 0x00000004ff197212 */ /* 0x000fe400078e33ff */
[-C--:B------:R-:W-:Y:S01]  /*a780*/  SHF.R.U32.HI R5, RZ, R26.reuse, R3 ;  /* 0x0000001aff057219 */ /* 0x080fe20000011603 */
[----:B------:R-:W2:Y:S01]  /*a790*/  LDC R30, c[0x0][0x638] ;  /* 0x00018e00ff1e7b82 */ /* 0x000ea20000000800 */
[----:B------:R-:W-:Y:S01]  /*a7a0*/  SHF.L.U32 R152, R7, R26, RZ ;  /* 0x0000001a07987219 */ /* 0x000fe200000006ff */
[----:B------:R-:W-:-:S06]  /*a7b0*/  IMAD.MOV.U32 R4, RZ, RZ, R14 ;  /* 0x000000ffff047224 */ /* 0x000fcc00078e000e */
[----:B------:R-:W0:Y:S01]  /*a7c0*/  LDC R31, c[0x0][0x610] ;  /* 0x00018400ff1f7b82 */ /* 0x000e220000000800 */
[----:B------:R-:W-:Y:S05]  /*a7d0*/  @!P0 BRA `(.L_x_284) ;  /* 0x0000000000288947 */ /* 0x000fea0003800000 */
[----:B------:R-:W4:Y:S02]  /*a7e0*/  LDC R3, c[0x0][0x64c] ;  /* 0x00019300ff037b82 */ /* 0x000f240000000800 */
[----:B----4-:R-:W-:-:S05]  /*a7f0*/  IADD3 R3, P0, R14, R3, RZ ;  /* 0x000000030e037210 */ /* 0x010fca0007f1e0ff */
        /* <DEDUP_REMOVED lines=8> */
.L_x_284:
[----:B------:R-:W-:Y:S01]  /*a880*/  ISETP.NE.AND P0, PT, R2, 0x1, PT ;  /* 0x000000010200780c */ /* 0x000fe20003f05270 */
[----:B0-----:R-:W-:Y:S01]  /*a890*/  VIADD R7, R20, 0xffffffff ;  /* 0xffffffff14077836 */ /* 0x001fe20000000000 */
[----:B-1-3--:R-:W-:Y:S01]  /*a8a0*/  SHF.R.U64 R0, R4, R27, R5 ;  /* 0x0000001b04007219 */ /* 0x00afe20000001205 */
[----:B------:R-:W-:Y:S01]  /*a8b0*/  IMAD.MOV R13, RZ, RZ, -R13 ;  /* 0x000000ffff0d7224 */ /* 0x000fe200078e0a0d */
[----:B------:R-:W-:Y:S01]  /*a8c0*/  LOP3.LUT R5, R10, R25, RZ, 0xc0, !PT ;  /* 0x000000190a057212 */ /* 0x000fe200078ec0ff */
[----:B------:R-:W-:Y:S02]  /*a8d0*/  IMAD.MOV.U32 R4, RZ, RZ, 0x1 ;  /* 0x00000001ff047424 */ /* 0x000fe400078e00ff */
[----:B------:R-:W-:Y:S02]  /*a8e0*/  IMAD.MOV R3, RZ, RZ, -R0 ;  /* 0x000000ffff037224 */ /* 0x000fe400078e0a00 */
[----:B------:R-:W-:Y:S01]  /*a8f0*/  IMAD R152, R152, R0, R5 ;  /* 0x0000000098987224 */ /* 0x000fe200078e0205 */
[----:B------:R-:W-:Y:S01]  /*a900*/  LOP3.LUT R5, R12, R7, RZ, 0xc0, !PT ;  /* 0x000000070c057212 */ /* 0x000fe200078ec0ff */
[----:B--2---:R-:W-:-:S02]  /*a910*/  IMAD R0, R3, R30, R14 ;  /* 0x0000001e03007224 */ /* 0x004fc400078e020e */
[----:B------:R-:W-:Y:S02]  /*a920*/  @P0 IMAD R21, R15, R13, R24 ;  /* 0x0000000d0f150224 */ /* 0x000fe400078e0218 */
[----:B------:R-:W-:Y:S01]  /*a930*/  IMAD R3, R0, R20, R5 ;  /* 0x0000001400037224 */ /* 0x000fe200078e0205 */
[----:B------:R-:W-:Y:S01]  /*a940*/  PRMT R0, R4, 0x7610, R0 ;  /* 0x0000761004007816 */ /* 0x000fe20000000000 */
[----:B------:R-:W-:-:S05]  /*a950*/  IMAD R152, R152, R31, R21 ;  /* 0x0000001f98987224 */ /* 0x000fca00078e0215 */
[----:B------:R-:W-:Y:S02]  /*a960*/  SEL R153, R3, R152, !P0 ;  /* 0x0000009803997207 */ /* 0x000fe40004000000 */
[----:B------:R-:W-:-:S07]  /*a970*/  SEL R152, R152, R3, !P0 ;  /* 0x0000000398987207 */ /* 0x000fce0004000000 */
.L_x_282:
[----:B------:R-:W-:-:S13]  /*a980*/  LOP3.LUT P0, RZ, R0, 0xff, RZ, 0xc0, !PT ;  /* 0x000000ff00ff7812 */ /* 0x000fda000780c0ff */
[----:B------:R-:W-:Y:S05]  /*a990*/  @P0 BRA `(.L_x_285) ;  /* 0xffffff6400980947 */ /* 0x000fea000383ffff */
[----:B------:R-:W-:Y:S05]  /*a9a0*/  EXIT ;  /* 0x000000000000794d */ /* 0x000fea0003800000 */
.L_x_4:
[----:B0-----:R-:W-:Y:S01]  /*a9b0*/  ULDC.64 UR4, c[0x0][0x650] ;  /* 0x0001940000047ab9 */ /* 0x001fe20000000a00 */
        /* <DEDUP_REMOVED lines=25> */
.L_x_287:
[--C-:B------:R-:W-:Y:S01]  /*ab50*/  SHF.R.U64 R12, R10, R14, R11.reuse ;  /* 0x0000000e0a0c7219 */ /* 0x100fe2000000120b */
[----:B------:R-:W0:Y:S01]  /*ab60*/  LDC R22, c[0x0][0x618] ;  /* 0x00018600ff167b82 */ /* 0x000e220000000800 */
[----:B------:R-:W-:Y:S01]  /*ab70*/  I2FP.F32.U32 R6, R4 ;  /* 0x0000000400067245 */ /* 0x000fe20000201000 */
[----:B------:R-:W-:Y:S01]  /*ab80*/  ULDC UR4, c[0x0][0x150] ;  /* 0x0000540000047ab9 */ /* 0x000fe20000000800 */
[----:B------:R-:W-:Y:S02]  /*ab90*/  SHF.R.U32.HI R5, RZ, R14, R11 ;  /* 0x0000000eff057219 */ /* 0x000fe4000001160b */
[----:B------:R-:W-:Y:S01]  /*aba0*/  IADD3 R9, P0, RZ, -R12, RZ ;  /* 0x8000000cff097210 */ /* 0x000fe20007f1e0ff */
[----:B------:R-:W-:Y:S01]  /*abb0*/  FMUL R11, R6, UR4 ;  /* 0x00000004060b7c20 */ /* 0x000fe20008400000 */
[----:B------:R-:W-:Y:S01]  /*abc0*/  ULDC UR4, c[0x0][0x154] ;  /* 0x0000550000047ab9 */ /* 0x000fe20000000800 */
[----:B------:R-:W1:Y:S02]  /*abd0*/  LDC.64 R24, c[0x0][0x640] ;  /* 0x00019000ff187b82 */ /* 0x000e640000000a00 */
[----:B------:R-:W-:-:S02]  /*abe0*/  IMAD.X R5, RZ, RZ, ~R5, P0 ;  /* 0x000000ffff057224 */ /* 0x000fc400000e0e05 */
[----:B------:R-:W2:Y:S01]  /*abf0*/  F2I.U32.TRUNC.NTZ R11, R11 ;  /* 0x0000000b000b7305 */ /* 0x000ea2000020f000 */
[----:B------:R-:W-:-:S03]  /*ac00*/  IMAD.WIDE.U32 R6, R9, R20, R16 ;  /* 0x0000001409067225 */ /* 0x000fc600078e0010 */
[----:B------:R-:W3:Y:S01]  /*ac10*/  LDC R13, c[0x0][0x144] ;  /* 0x00005100ff0d7b82 */ /* 0x000ee20000000800 */
[----:B------:R-:W-:-:S04]  /*ac20*/  IMAD R8, R5, R20, RZ ;  /* 0x0000001405087224 */ /* 0x000fc800078e02ff */
[----:B------:R-:W-:Y:S02]  /*ac30*/  IMAD R5, R9, R21, R8 ;  /* 0x0000001509057224 */ /* 0x000fe400078e0208 */
[----:B------:R-:W-:Y:S01]  /*ac40*/  IMAD.MOV.U32 R8, RZ, RZ, -0x1 ;  /* 0xffffffffff087424 */ /* 0x000fe200078e00ff */
[----:B------:R-:W4:Y:S01]  /*ac50*/  LDC R14, c[0x0][0x608] ;  /* 0x00018200ff0e7b82 */ /* 0x000f220000000800 */
[----:B------:R-:W-:Y:S01]  /*ac60*/  IMAD.IADD R5, R7, 0x1, R5 ;  /* 0x0000000107057824 */ /* 0x000fe200078e0205 */
[----:B------:R-:W-:-:S04]  /*ac70*/  I2FP.F32.U32 R7, R3 ;  /* 0x0000000300077245 */ /* 0x000fc80000201000 */
[-C--:B0-----:R-:W-:Y:S01]  /*ac80*/  SHF.R.U64 R10, R6, R22.reuse, R5 ;  /* 0x00000016060a7219 */ /* 0x081fe20000001205 */
[----:B--2---:R-:W-:Y:S01]  /*ac90*/  IMAD.MOV R6, RZ, RZ, -R11 ;  /* 0x000000ffff067224 */ /* 0x004fe200078e0a0b */
[----:B------:R-:W0:Y:S01]  /*aca0*/  LDC R9, c[0x0][0x658] ;  /* 0x00019600ff097b82 */ /* 0x000e220000000800 */
[----:B-1----:R-:W-:Y:S01]  /*acb0*/  ISETP.NE.U32.AND P0, PT, R24, RZ, PT ;  /* 0x000000ff1800720c */ /* 0x002fe20003f05070 */
[----:B------:R-:W-:Y:S01]  /*acc0*/  FMUL R7, R7, UR4 ;  /* 0x0000000407077c20 */ /* 0x000fe20008400000 */
[----:B------:R-:W-:Y:S02]  /*acd0*/  SHF.R.U32.HI R5, RZ, R22, R5 ;  /* 0x00000016ff057219 */ /* 0x000fe40000011605 */
[----:B------:R-:W-:-:S03]  /*ace0*/  ISETP.NE.AND.EX P0, PT, R25, RZ, PT, P0 ;  /* 0x000000ff1900720c */ /* 0x000fc60003f05300 */
[----:B------:R-:W1:Y:S01]  /*acf0*/  LDC R20, c[0x0][0x148] ;  /* 0x00005200ff147b82 */ /* 0x000e620000000800 */
[----:B---3--:R-:W-:Y:S02]  /*ad00*/  IMAD R23, R13, R6, R4 ;  /* 0x000000060d177224 */ /* 0x008fe400078e0204 */
[----:B------:R-:W-:-:S05]  /*ad10*/  IMAD.MOV.U32 R6, RZ, RZ, 0x1 ;  /* 0x00000001ff067424 */ /* 0x000fca00078e00ff */
[----:B------:R-:W2:Y:S01]  /*ad20*/  LDC R21, c[0x0][0x600] ;  /* 0x00018000ff157b82 */ /* 0x000ea20000000800 */
[-CC-:B----4-:R-:W-:Y:S02]  /*ad30*/  SHF.R.U64 R13, R10, R14.reuse, R5.reuse ;  /* 0x0000000e0a0d7219 */ /* 0x190fe40000001205 */
[----:B------:R-:W-:Y:S02]  /*ad40*/  SHF.R.U32.HI R4, RZ, R14, R5 ;  /* 0x0000000eff047219 */ /* 0x000fe40000011605 */
[----:B------:R3:W4:Y:S03]  /*ad50*/  F2I.U32.TRUNC.NTZ R14, R7 ;  /* 0x00000007000e7305 */ /* 0x000726000020f000 */
[----:B------:R-:W1:Y:S01]  /*ad60*/  LDC R26, c[0x0][0x648] ;  /* 0x00019200ff1a7b82 */ /* 0x000e620000000800 */
[-C--:B0-----:R-:W-:Y:S02]  /*ad70*/  SHF.L.U32 R8, R8, R9.reuse, RZ ;  /* 0x0000000908087219 */ /* 0x081fe400000006ff */
[----:B------:R-:W-:-:S02]  /*ad80*/  SHF.R.U64 R15, R13, R9, R4 ;  /* 0x000000090d0f7219 */ /* 0x000fc40000001204 */
[-C--:B------:R-:W-:Y:S02]  /*ad90*/  SHF.R.U32.HI R5, RZ, R9.reuse, R4 ;  /* 0x00000009ff057219 */ /* 0x080fe40000011604 */
[----:B------:R-:W-:Y:S01]  /*ada0*/  SHF.L.U32 R22, R6, R9, RZ ;  /* 0x0000000906167219 */ /* 0x000fe200000006ff */
[----:B------:R-:W0:Y:S01]  /*adb0*/  LDC R27, c[0x0][0x638] ;  /* 0x00018e00ff1b7b82 */ /* 0x000e220000000800 */
[----:B------:R-:W-:Y:S02]  /*adc0*/  LOP3.LUT R28, RZ, R8, RZ, 0x33, !PT ;  /* 0x00000008ff1c7212 */ /* 0x000fe400078e33ff */
        /* <DEDUP_REMOVED lines=13> */
.L_x_288:
[----:B------:R-:W-:Y:S01]  /*aea0*/  ISETP.NE.AND P0, PT, R2, 0x1, PT ;  /* 0x000000010200780c */ /* 0x000fe20003f05270 */
[----:B--2---:R-:W-:Y:S01]  /*aeb0*/  VIADD R7, R21, 0xffffffff ;  /* 0xffffffff15077836 */ /* 0x004fe20000000000 */
[----:B-1----:R-:W-:Y:S01]  /*aec0*/  SHF.R.U64 R5, R4, R26, R5 ;  /* 0x0000001a04057219 */ /* 0x002fe20000001205 */
[----:B------:R-:W-:Y:S01]  /*aed0*/  IMAD.MOV R14, RZ, RZ, -R14 ;  /* 0x000000ffff0e7224 */ /* 0x000fe200078e0a0e */
[----:B------:R-:W-:Y:S01]  /*aee0*/  LOP3.LUT R4, R13, R28, RZ, 0xc0, !PT ;  /* 0x0000001c0d047212 */ /* 0x000fe200078ec0ff */
[----:B------:R-:W-:Y:S01]  /*aef0*/  IMAD.MOV.U32 R8, RZ, RZ, R12 ;  /* 0x000000ffff087224 */ /* 0x000fe200078e000c */
[----:B------:R-:W-:Y:S01]  /*af00*/  LOP3.LUT R10, R10, R7, RZ, 0xc0, !PT ;  /* 0x000000070a0a7212 */ /* 0x000fe200078ec0ff */
[----:B------:R-:W-:Y:S02]  /*af10*/  IMAD.MOV R6, RZ, RZ, -R5 ;  /* 0x000000ffff067224 */ /* 0x000fe400078e0a05 */
[----:B------:R-:W-:-:S04]  /*af20*/  IMAD R4, R22, R5, R4 ;  /* 0x0000000516047224 */ /* 0x000fc800078e0204 */
[----:B------:R-:W-:Y:S02]  /*af30*/  @P0 IMAD R23, R20, R14, R3 ;  /* 0x0000000e14170224 */ /* 0x000fe400078e0203 */
[----:B0-----:R-:W-:Y:S02]  /*af40*/  IMAD R3, R6, R27, R15 ;  /* 0x0000001b06037224 */ /* 0x001fe400078e020f */
[----:B------:R-:W-:Y:S02]  /*af50*/  IMAD R7, R4, R29, R23 ;  /* 0x0000001d04077224 */ /* 0x000fe400078e0217 */
[----:B------:R-:W-:Y:S02]  /*af60*/  IMAD R4, R3, R21, R10 ;  /* 0x0000001503047224 */ /* 0x000fe400078e020a */
[----:B------:R-:W-:-:S03]  /*af70*/  IMAD.MOV.U32 R6, RZ, RZ, 0x1 ;  /* 0x00000001ff067424 */ /* 0x000fc600078e00ff */
[----:B------:R-:W-:Y:S02]  /*af80*/  SEL R9, R4, R7, !P0 ;  /* 0x0000000704097207 */ /* 0x000fe40004000000 */
[----:B------:R-:W-:-:S07]  /*af90*/  SEL R7, R7, R4, !P0 ;  /* 0x0000000407077207 */ /* 0x000fce0004000000 */
.L_x_286:
[----:B------:R-:W-:-:S08]  /*afa0*/  NOP ;  /* 0x0000000000007918 */ /* 0x000fd00000000000 */
[----:B------:R-:W0:-:S00]  /*afb0*/  USETMAXREG.DEALLOC.CTAPOOL 0x28 ;  /* 0x00000028000079c8 */ /* 0x000e0000080e0500 */
[----:B0-----:R-:W-:-:S13]  /*afc0*/  ISETP.NE.AND P0, PT, R0, RZ, PT ;  /* 0x000000ff0000720c */ /* 0x001fda0003f05270 */
[----:B------:R-:W-:Y:S05]  /*afd0*/  @P0 EXIT ;  /* 0x000000000000094d */ /* 0x000fea0003800000 */
[----:B------:R-:W-:Y:S01]  /*afe0*/  LOP3.LUT P0, RZ, R6, 0xff, RZ, 0xc0, !PT ;  /* 0x000000ff06ff7812 */ /* 0x000fe2000780c0ff */
[----:B------:R-:W-:Y:S01]  /*aff0*/  IMAD.MOV.U32 R0, RZ, RZ, 0x1 ;  /* 0x00000001ff007424 */ /* 0x000fe200078e00ff */
[----:B------:R-:W-:-:S11]  /*b000*/  MOV R12, RZ ;  /* 0x000000ff000c7202 */ /* 0x000fd60000000f00 */
[----:B------:R-:W-:Y:S05]  /*b010*/  @!P0 BRA `(.L_x_289) ;  /* 0x0000000c00308947 */ /* 0x000fea0003800000 */
[----:B------:R-:W0:Y:S01]  /*b020*/  LDC R0, c[0x0][0x28c] ;  /* 0x0000a300ff007b82 */ /* 0x000e220000000800 */
[----:B------:R-:W-:Y:S01]  /*b030*/  ULDC UR5, c[0x0][0x600] ;  /* 0x0001800000057ab9 */ /* 0x000fe20000000800 */
[----:B------:R-:W-:Y:S01]  /*b040*/  ULDC UR4, c[0x0][0xc] ;  /* 0x0000030000047ab9 */ /* 0x000fe20000000800 */
[----:B------:R-:W-:Y:S01]  /*b050*/  UIADD3 UR16, UR5, -0x1, URZ ;  /* 0xffffffff05107890 */ /* 0x000fe2000fffe03f */
[C---:B------:R-:W-:Y:S01]  /*b060*/  LOP3.LUT P2, RZ, R18.reuse, 0x7f, RZ, 0xc0, !PT ;  /* 0x0000007f12ff7812 */ /* 0x040fe2000784c0ff */
[----:B------:R-:W-:Y:S01]  /*b070*/  ULDC UR6, c[0x0][0x658] ;  /* 0x0001960000067ab9 */ /* 0x000fe20000000800 */
[----:B------:R-:W-:Y:S01]  /*b080*/  ULDC UR5, c[0x0][0x10] ;  /* 0x0000040000057ab9 */ /* 0x000fe20000000800 */
[----:B------:R-:W-:Y:S01]  /*b090*/  UMOV UR7, 0xffffffff ;  /* 0xffffffff00077882 */ /* 0x000fe20000000000 */
[----:B------:R-:W-:Y:S01]  /*b0a0*/  UMOV UR8, 0x1 ;  /* 0x0000000100087882 */ /* 0x000fe20000000000 */
[----:B------:R-:W-:Y:S01]  /*b0b0*/  UIMAD.WIDE.U32 UR4, UR4, UR5, URZ ;  /* 0x00000005040472a5 */ /* 0x000fe2000f8e003f */
[----:B------:R-:W-:Y:S01]  /*b0c0*/  LOP3.LUT P0, RZ, R18, 0x1f, RZ, 0xc0, !PT ;  /* 0x0000001f12ff7812 */ /* 0x000fe2000780c0ff */
[----:B------:R-:W-:Y:S01]  /*b0d0*/  USHF.L.U32 UR7, UR7, UR6, URZ ;  /* 0x0000000607077299 */ /* 0x000fe2000800063f */
[----:B------:R-:W-:Y:S01]  /*b0e0*/  BSSY B0, `(.L_x_289) ;  /* 0x00000bf000007945 */ /* 0x000fe20003800000 */
[----:B------:R-:W-:Y:S01]  /*b0f0*/  USHF.L.U32 UR18, UR8, UR6, URZ ;  /* 0x0000000608127299 */ /* 0x000fe2000800063f */
[----:B------:R-:W-:Y:S01]  /*b100*/  IMAD.MOV.U32 R13, RZ, RZ, 0x1 ;  /* 0x00000001ff0d7424 */ /* 0x000fe200078e00ff */
[----:B------:R-:W-:Y:S01]  /*b110*/  LOP3.LUT R11, R19, 0x2, RZ, 0xfc, !PT ;  /* 0x00000002130b7812 */ /* 0x000fe200078efcff */
[----:B------:R-:W-:Y:S01]  /*b120*/  ULDC UR6, c[0x0][0x14] ;  /* 0x0000050000067ab9 */ /* 0x000fe20000000800 */
[----:B------:R-:W-:Y:S01]  /*b130*/  PLOP3.LUT P0, PT, P0, P2, PT, 0x8a, 0x0 ;  /* 0x000000000000781c */ /* 0x000fe20000705172 */
[----:B------:R-:W-:Y:S01]  /*b140*/  UIMAD.WIDE.U32 UR20, UR4, UR6, URZ ;  /* 0x00000006041472a5 */ /* 0x000fe2000f8e003f */
[----:B------:R-:W-:Y:S01]  /*b150*/  IMAD.MOV.U32 R12, RZ, RZ, RZ ;  /* 0x000000ffff0c7224 */ /* 0x000fe200078e00ff */
[----:B------:R-:W-:-:S02]  /*b160*/  UIMAD UR13, UR5, UR6, URZ ;  /* 0x00000006050d72a4 */ /* 0x000fc4000f8e023f */
[----:B------:R-:W-:Y:S01]  /*b170*/  ULOP3.LUT UR17, URZ, UR7, URZ, 0x33, !UPT ;  /* 0x000000073f117292 */ /* 0x000fe2000f8e333f */
[----:B0-----:R-:W-:Y:S01]  /*b180*/  VIADD R0, R0, 0x1f ;  /* 0x0000001f00007836 */ /* 0x001fe20000000000 */
[----:B------:R-:W-:Y:S01]  /*b190*/  UIADD3 UR13, UR21, UR13, URZ ;  /* 0x0000000d150d7290 */ /* 0x000fe2000fffe03f */
[----:B------:R-:W-:-:S03]  /*b1a0*/  ULDC.64 UR22, c[0x0][0x198] ;  /* 0x0000660000167ab9 */ /* 0x000fc60000000a00 */
[----:B------:R-:W-:-:S04]  /*b1b0*/  SHF.R.S32.HI R3, RZ, 0x1f, R0 ;  /* 0x0000001fff037819 */ /* 0x000fc80000011400 */
[----:B------:R-:W-:Y:S01]  /*b1c0*/  LEA.HI R3, R3, R0, RZ, 0x5 ;  /* 0x0000000003037211 */ /* 0x000fe200078f28ff */
[----:B------:R-:W-:-:S03]  /*b1d0*/  IMAD.MOV.U32 R0, RZ, RZ, 0x1 ;  /* 0x00000001ff007424 */ /* 0x000fc600078e00ff */
[----:B------:R-:W-:-:S05]  /*b1e0*/  SHF.R.S32.HI R3, RZ, 0x5, R3 ;  /* 0x00000005ff037819 */ /* 0x000fca0000011403 */
[----:B------:R-:W-:-:S07]  /*b1f0*/  VIADD R10, R3, 0x1 ;  /* 0x00000001030a7836 */ /* 0x000fce0000000000 */
.L_x_301:
[----:B------:R-:W-:-:S03]  /*b200*/  UMOV UR4, 0xffffffff ;  /* 0xffffffff00047882 */ /* 0x000fc60000000000 */
[----:B------:R-:W-:Y:S05]  /*b210*/  BRA.DIV UR4, `(.L_x_290) ;  /* 0x0000001204507947 */ /* 0x000fea000b800000 */
[----:B------:R-:W-:-:S13]  /*b220*/  ELECT P6, URZ, PT ;  /* 0x00000000003f782f */ /* 0x000fda00038c0000 */
.L_x_317:
[----:B------:R-:W0:Y:S01]  /*b230*/  LDC R4, c[0x0][0x28c] ;  /* 0x0000a300ff047b82 */ /* 0x000e220000000800 */
[----:B------:R-:W-:Y:S01]  /*b240*/  BSSY B1, `(.L_x_291) ;  /* 0x0000037000017945 */ /* 0x000fe20003800000 */
[----:B0-----:R-:W-:-:S13]  /*b250*/  ISETP.LT.OR P6, PT, R4, 0x1, !P6 ;  /* 0x000000010400780c */ /* 0x001fda00077c1670 */
[----:B------:R-:W-:Y:S05]  /*b260*/  @P6 BRA `(.L_x_292) ;  /* 0x0000000000d06947 */ /* 0x000fea0003800000 */
[----:B------:R-:W-:Y:S01]  /*b270*/  IMAD.SHL.U32 R15, R9, 0x80, RZ ;  /* 0x00000080090f7824 */ /* 0x000fe200078e00ff */
[----:B------:R-:W-:Y:S01]  /*b280*/  MOV R5, R0 ;  /* 0x0000000000057202 */ /* 0x000fe20000000f00 */
[----:B------:R-:W-:Y:S02]  /*b290*/  IMAD.SHL.U32 R18, R7, 0x100, RZ ;  /* 0x0000010007127824 */ /* 0x000fe400078e00ff */
[----:B------:R-:W-:Y:S02]  /*b2a0*/  IMAD.MOV.U32 R20, RZ, RZ, RZ ;  /* 0x000000ffff147224 */ /* 0x000fe400078e00ff */
[----:B------:R-:W-:Y:S02]  /*b2b0*/  IMAD.MOV.U32 R4, RZ, RZ, R10 ;  /* 0x000000ffff047224 */ /* 0x000fe400078e000a */
[----:B------:R-:W-:-:S07]  /*b2c0*/  IMAD.MOV.U32 R6, RZ, RZ, R12 ;  /* 0x000000ffff067224 */ /* 0x000fce00078e000c */
.L_x_296:
[----:B------:R-:W0:Y:S01]  /*b2d0*/  S2R R14, SR_CgaCtaId ;  /* 0x00000000000e7919 */ /* 0x000e220000008800 */
[----:B------:R-:W-:Y:S01]  /*b2e0*/  MOV R7, 0x400 ;  /* 0x0000040000077802 */ /* 0x000fe20000000f00 */
[----:B------:R-:W1:Y:S03]  /*b2f0*/  @!P2 LDC R9, c[0x0][0x500] ;  /* 0x00014000ff09ab82 */ /* 0x000e660000000800 */
[----:B0-----:R-:W-:Y:S02]  /*b300*/  LEA R21, R14, R7, 0x18 ;  /* 0x000000070e157211 */ /* 0x001fe400078ec0ff */
[----:B------:R-:W-:-:S03]  /*b310*/  SHF.L.U32 R7, R5, 0x1f, RZ ;  /* 0x0000001f05077819 */ /* 0x000fc600000006ff */
[----:B------:R-:W-:-:S04]  /*b320*/  IMAD R14, R6, 0x8, R21 ;  /* 0x00000008060e7824 */ /* 0x000fc800078e0215 */
[----:B------:R-:W0:Y:S02]  /*b330*/  SYNCS.PHASECHK.TRANS64.TRYWAIT P1, [R14+URZ+0x48], R7 ;  /* 0x000048070e0075a7 */ /* 0x000e24000802017f */
[----:B01----:R-:W-:Y:S05]  /*b340*/  @!P1 BRA `(.L_x_293) ;  /* 0x0000001000249947 */ /* 0x003fea0003800000 */
.L_x_318:
[----:B0-----:R-:W-:Y:S01]  /*b350*/  PRMT R7, R11, 0x9910, RZ ;  /* 0x000099100b077816 */ /* 0x001fe200000000ff */
[----:B------:R0:W-:Y:S03]  /*b360*/  @!P2 SYNCS.ARRIVE.TRANS64 RZ, [R14+URZ], R9 ;  /* 0x000000090effa9a7 */ /* 0x0001e6000800003f */
[----:B------:R-:W-:-:S13]  /*b370*/  ISETP.NE.AND P1, PT, R7, 0x2, PT ;  /* 0x000000020700780c */ /* 0x000fda0003f25270 */
[----:B0-----:R-:W-:Y:S05]  /*b380*/  @P1 BRA `(.L_x_294) ;  /* 0x0000000000041947 */ /* 0x001fea0003800000 */
[----:B------:R-:W-:Y:S01]  /*b390*/  BPT.TRAP 0x1 ;  /* 0x000000040000795c */ /* 0x000fe20000300000 */
.L_x_294:
[----:B------:R-:W-:Y:S05]  /*b3a0*/  @P0 BRA `(.L_x_295) ;  /* 0x0000000000040947 */ /* 0x000fea0003800000 */
[----:B------:R-:W-:Y:S01]  /*b3b0*/  BPT.TRAP 0x1 ;  /* 0x000000040000795c */ /* 0x000fe20000300000 */
.L_x_295:
[--C-:B------:R-:W-:Y:S01]  /*b3c0*/  IMAD R7, R6, 0x4000, R21.reuse ;  /* 0x0000400006077824 */ /* 0x100fe200078e0215 */
[----:B------:R-:W-:Y:S01]  /*b3d0*/  R2UR UR9, R14 ;  /* 0x000000000e0972ca */ /* 0x000fe200000e0000 */
[----:B------:R-:W-:Y:S01]  /*b3e0*/  IMAD R21, R6, 0x2000, R21 ;  /* 0x0000200006157824 */ /* 0x000fe200078e0215 */
[----:B------:R-:W-:Y:S01]  /*b3f0*/  UIADD3 UR4, UP0, UR22, 0xf0, URZ ;  /* 0x000000f016047890 */ /* 0x000fe2000ff1e03f */
[----:B------:R-:W-:Y:S01]  /*b400*/  VIADD R4, R4, 0xffffffff ;  /* 0xffffffff04047836 */ /* 0x000fe20000000000 */
[----:B------:R-:W-:Y:S01]  /*b410*/  R2UR UR5, R7 ;  /* 0x00000000070572ca */ /* 0x000fe200000e0000 */
[----:B------:R-:W-:Y:S01]  /*b420*/  UIADD3 UR24, UP1, UR22, 0x1f0, URZ ;  /* 0x000001f016187890 */ /* 0x000fe2000ff3e03f */
[----:B------:R-:W-:Y:S01]  /*b430*/  R2UR UR8, R21 ;  /* 0x00000000150872ca */ /* 0x000fe200000e0000 */
[----:B------:R-:W-:Y:S01]  /*b440*/  VIADD R6, R6, 0x1 ;  /* 0x0000000106067836 */ /* 0x000fe20000000000 */
[----:B------:R-:W-:Y:S01]  /*b450*/  R2UR UR11, R18 ;  /* 0x00000000120b72ca */ /* 0x000fe200000e0000 */
[----:B------:R-:W-:Y:S01]  /*b460*/  UIADD3.X UR25, URZ, UR23, URZ, UP1, !UPT ;  /* 0x000000173f197290 */ /* 0x000fe20008ffe43f */
[----:B------:R-:W-:Y:S01]  /*b470*/  R2UR UR10, R20 ;  /* 0x00000000140a72ca */ /* 0x000fe200000e0000 */
[----:B------:R-:W-:Y:S01]  /*b480*/  UMOV UR6, 0x0 ;  /* 0x0000000000067882 */ /* 0x000fe20000000000 */
[----:B------:R-:W-:Y:S01]  /*b490*/  R2UR UR12, R8 ;  /* 0x00000000080c72ca */ /* 0x000fe200000e0000 */
[----:B------:R-:W-:Y:S01]  /*b4a0*/  UMOV UR7, 0x10000000 ;  /* 0x1000000000077882 */ /* 0x000fe20000000000 */
[----:B------:R-:W-:Y:S01]  /*b4b0*/  R2UR UR19, R15 ;  /* 0x000000000f1372ca */ /* 0x000fe200000e0000 */
[----:B------:R-:W-:Y:S01]  /*b4c0*/  VIADD R20, R20, 0x20 ;  /* 0x0000002014147836 */ /* 0x000fe20000000000 */
[----:B------:R-:W-:Y:S01]  /*b4d0*/  ISETP.GT.AND P3, PT, R4, 0x1, PT ;  /* 0x000000010400780c */ /* 0x000fe20003f64270 */
[----:B------:R-:W-:Y:S01]  /*b4e0*/  UIADD3 UR14, UR5, 0x180, URZ ;  /* 0x00000180050e7890 */ /* 0x000fe2000fffe03f */
[----:B------:R-:W-:Y:S01]  /*b4f0*/  ISETP.NE.AND P1, PT, R6, 0x9, PT ;  /* 0x000000090600780c */ /* 0x000fe20003f25270 */
[----:B------:R-:W-:-:S02]  /*b500*/  UIADD3.X UR5, URZ, UR23, URZ, UP0, !UPT ;  /* 0x000000173f057290 */ /* 0x000fc400087fe43f */
[----:B------:R-:W-:Y:S01]  /*b510*/  UIADD3 UR15, UR8, 0x24180, URZ ;  /* 0x00024180080f7890 */ /* 0x000fe2000fffe03f */
[----:B------:R-:W-:Y:S02]  /*b520*/  SEL R14, RZ, 0x1, P1 ;  /* 0x00000001ff0e7807 */ /* 0x000fe40000800000 */
[----:B------:R-:W-:Y:S01]  /*b530*/  UMOV UR8, UR14 ;  /* 0x0000000e00087c82 */ /* 0x000fe20008000000 */
[----:B------:R-:W-:Y:S02]  /*b540*/  SEL R6, R6, RZ, P1 ;  /* 0x000000ff06067207 */ /* 0x000fe40000800000 */
[----:B------:R-:W-:Y:S01]  /*b550*/  LOP3.LUT R5, R5, R14, RZ, 0x3c, !PT ;  /* 0x0000000e05057212 */ /* 0x000fe200078e3cff */
[----:B------:R0:W-:Y:S02]  /*b560*/  UTMALDG.3D [UR8], [UR4], desc[UR6] ;  /* 0x00000608040075b4 */ /* 0x0001e40008011000 */
[----:B0-----:R-:W-:Y:S01]  /*b570*/  UMOV UR8, UR15 ;  /* 0x0000000f00087c82 */ /* 0x001fe20008000000 */
[----:B------:R-:W-:-:S02]  /*b580*/  UMOV UR11, UR19 ;  /* 0x00000013000b7c82 */ /* 0x000fc40008000000 */
[----:B------:R0:W-:Y:S02]  /*b590*/  UTMALDG.3D [UR8], [UR24], desc[UR6] ;  /* 0x00000608180075b4 */ /* 0x0001e40008011000 */
[----:B0-----:R-:W-:Y:S05]  /*b5a0*/  @P3 BRA `(.L_x_296) ;  /* 0xfffffffc00483947 */ /* 0x001fea000383ffff */
.L_x_292:
[----:B------:R-:W-:Y:S05]  /*b5b0*/  BSYNC B1 ;  /* 0x0000000000017941 */ /* 0x000fea0003800000 */
.L_x_291:
[----:B------:R-:W-:Y:S01]  /*b5c0*/  LOP3.LUT P3, RZ, R13, 0xff, RZ, 0xc0, !PT ;  /* 0x000000ff0dff7812 */ /* 0x000fe2000786c0ff */
[----:B------:R-:W-:Y:S01]  /*b5d0*/  IMAD.IADD R12, R3, 0x1, R12 ;  /* 0x00000001030c7824 */ /* 0x000fe200078e020c */
[----:B------:R-:W-:Y:S01]  /*b5e0*/  IADD3 R16, P4, R16, UR20, RZ ;  /* 0x0000001410107c10 */ /* 0x000fe2000ff9e0ff */
[----:B------:R-:W-:Y:S01]  /*b5f0*/  ULDC.64 UR4, c[0x0][0x650] ;  /* 0x0001940000047ab9 */ /* 0x000fe20000000a00 */
[----:B------:R-:W-:Y:S01]  /*b600*/  BSSY B1, `(.L_x_297) ;  /* 0x000006a000017945 */ /* 0x000fe20003800000 */
[----:B------:R-:W-:Y:S01]  /*b610*/  MOV R9, 0xffffffff ;  /* 0xffffffff00097802 */ /* 0x000fe20000000f00 */
[----:B------:R-:W-:Y:S01]  /*b620*/  IMAD.MOV.U32 R8, RZ, RZ, -0x1 ;  /* 0xffffffffff087424 */ /* 0x000fe200078e00ff */
[----:B------:R-:W-:Y:S02]  /*b630*/  ISETP.GT.U32.AND P1, PT, R12, 0x8, PT ;  /* 0x000000080c00780c */ /* 0x000fe40003f24070 */
[----:B------:R-:W-:Y:S02]  /*b640*/  IADD3.X R17, R17, UR13, RZ, P4, !PT ;  /* 0x0000000d11117c10 */ /* 0x000fe4000a7fe4ff */
[----:B------:R-:W-:-:S02]  /*b650*/  ISETP.LT.U32.AND P1, PT, R3, 0x9, P1 ;  /* 0x000000090300780c */ /* 0x000fc40000f21070 */
[----:B------:R-:W0:Y:S01]  /*b660*/  @P3 S2R R5, SR_CgaCtaId ;  /* 0x0000000000053919 */ /* 0x000e220000008800 */
[----:B------:R-:W-:Y:S02]  /*b670*/  @P3 MOV R4, 0x400 ;  /* 0x0000040000043802 */ /* 0x000fe40000000f00 */
[----:B------:R-:W-:Y:S02]  /*b680*/  PRMT R13, RZ, 0x7610, R13 ;  /* 0x00007610ff0d7816 */ /* 0x000fe4000000000d */
[----:B0-----:R-:W-:Y:S01]  /*b690*/  @P3 LEA R6, R5, R4, 0x18 ;  /* 0x0000000405063211 */ /* 0x001fe200078ec0ff */
[----:B------:R-:W-:-:S03]  /*b6a0*/  IMAD.WIDE.U32 R4, R12, 0x38e38e39, RZ ;  /* 0x38e38e390c047825 */ /* 0x000fc600078e00ff */
[----:B------:R0:W-:Y:S01]  /*b6b0*/  @P3 SYNCS.ARRIVE.TRANS64.A1T0 RZ, [R6+URZ+0xa8], RZ ;  /* 0x0000a8ff06ff39a7 */ /* 0x0001e2000810003f */
[----:B------:R-:W-:Y:S02]  /*b6c0*/  ISETP.GE.U32.AND P3, PT, R3, 0x9, PT ;  /* 0x000000090300780c */ /* 0x000fe40003f66070 */
[----:B------:R-:W-:Y:S02]  /*b6d0*/  SHF.R.U32.HI R7, RZ, 0x1, R5 ;  /* 0x00000001ff077819 */ /* 0x000fe40000011605 */
[----:B------:R-:W-:Y:S02]  /*b6e0*/  SEL R5, RZ, 0x1, !P1 ;  /* 0x00000001ff057807 */ /* 0x000fe40004800000 */
[----:B------:R-:W-:Y:S01]  /*b6f0*/  ISETP.GE.U32.AND P1, PT, R16, UR4, PT ;  /* 0x0000000410007c0c */ /* 0x000fe2000bf26070 */
[----:B------:R-:W-:Y:S01]  /*b700*/  IMAD R12, R7, -0x9, R12 ;  /* 0xfffffff7070c7824 */ /* 0x000fe200078e020c */
[----:B------:R-:W-:Y:S02]  /*b710*/  LOP3.LUT R0, R0, R5, RZ, 0x3c, !PT ;  /* 0x0000000500007212 */ /* 0x000fe400078e3cff */
[----:B------:R-:W-:-:S02]  /*b720*/  ISETP.GE.U32.AND.EX P1, PT, R17, UR5, PT, P1 ;  /* 0x0000000511007c0c */ /* 0x000fc4000bf26110 */
[----:B------:R-:W-:Y:S02]  /*b730*/  PRMT R4, RZ, 0x7610, R4 ;  /* 0x00007610ff047816 */ /* 0x000fe40000000004 */
[----:B------:R-:W-:Y:S01]  /*b740*/  @P3 LOP3.LUT R0, R0, 0x1, R7, 0x78, !PT ;  /* 0x0000000100003812 */ /* 0x000fe200078e7807 */
[----:B------:R-:W-:-:S08]  /*b750*/  IMAD.MOV.U32 R7, RZ, RZ, -0x1 ;  /* 0xffffffffff077424 */ /* 0x000fd000078e00ff */
[----:B0-----:R-:W-:Y:S05]  /*b760*/  @P1 BRA `(.L_x_298) ;  /* 0x00000004004c1947 */ /* 0x001fea0003800000 */
[----:B------:R-:W-:Y:S01]  /*b770*/  ULDC.64 UR4, c[0x0][0x628] ;  /* 0x00018a0000047ab9 */ /* 0x000fe20000000a00 */
[----:B------:R-:W0:Y:S01]  /*b780*/  S2R R15, SR_CTAID.X ;  /* 0x00000000000f7919 */ /* 0x000e220000002500 */
[----:B------:R-:W-:Y:S01]  /*b790*/  ISETP.NE.U32.AND P1, PT, RZ, UR4, PT ;  /* 0x00000004ff007c0c */ /* 0x000fe2000bf25070 */
[----:B------:R-:W-:Y:S01]  /*b7a0*/  ULDC UR7, c[0x0][0x630] ;  /* 0x00018c0000077ab9 */ /* 0x000fe20000000800 */
[----:B------:R-:W-:Y:S01]  /*b7b0*/  IMAD.MOV.U32 R4, RZ, RZ, R16 ;  /* 0x000000ffff047224 */ /* 0x000fe200078e0010 */
[----:B------:R-:W1:Y:S01]  /*b7c0*/  S2R R14, SR_CTAID.Y ;  /* 0x00000000000e7919 */ /* 0x000e620000002600 */
[----:B------:R-:W-:Y:S01]  /*b7d0*/  ISETP.NE.AND.EX P1, PT, RZ, UR5, PT, P1 ;  /* 0x00000005ff007c0c */ /* 0x000fe2000bf25310 */
[----:B------:R-:W-:-:S12]  /*b7e0*/  IMAD.MOV.U32 R5, RZ, RZ, R17 ;  /* 0x000000ffff057224 */ /* 0x000fd800078e0011 */
[----:B------:R-:W-:Y:S05]  /*b7f0*/  @!P1 BRA `(.L_x_299) ;  /* 0x0000000000289947 */ /* 0x000fea0003800000 */
[----:B------:R-:W-:Y:S02]  /*b800*/  ULDC UR6, c[0x0][0x634] ;  /* 0x00018d0000067ab9 */ /* 0x000fe40000000800 */
[----:B------:R-:W-:-:S05]  /*b810*/  IADD3 R9, P1, R16, UR6, RZ ;  /* 0x0000000610097c10 */ /* 0x000fca000ff3e0ff */
[----:B------:R-:W-:-:S04]  /*b820*/  IMAD.X R21, RZ, RZ, R17, P1 ;  /* 0x000000ffff157224 */ /* 0x000fc800008e0611 */
[----:B------:R-:W-:-:S04]  /*b830*/  IMAD.WIDE.U32 R6, R21, UR4, RZ ;  /* 0x0000000415067c25 */ /* 0x000fc8000f8e00ff */
[----:B------:R-:W-:-:S04]  /*b840*/  IMAD.WIDE.U32 R6, P1, R9, UR5, R6 ;  /* 0x0000000509067c25 */ /* 0x000fc8000f820006 */
[----:B------:R-:W-:-:S04]  /*b850*/  IMAD.WIDE.U32 R8, R9, UR4, RZ ;  /* 0x0000000409087c25 */ /* 0x000fc8000f8e00ff */
[----:B------:R-:W-:Y:S01]  /*b860*/  IMAD.X R5, RZ, RZ, RZ, P1 ;  /* 0x000000ffff057224 */ /* 0x000fe200008e06ff */
[----:B------:R-:W-:Y:S01]  /*b870*/  IADD3 RZ, P1, R9, R6, RZ ;  /* 0x0000000609ff7210 */ /* 0x000fe20007f3e0ff */
[----:B------:R-:W-:-:S04]  /*b880*/  IMAD.MOV.U32 R4, RZ, RZ, R7 ;  /* 0x000000ffff047224 */ /* 0x000fc800078e0007 */
[----:B------:R-:W-:-:S08]  /*b890*/  IMAD.WIDE.U32.X R4, R21, UR5, R4, P1 ;  /* 0x0000000515047c25 */ /* 0x000fd000088e0404 */
.L_x_299:
[--C-:B------:R-:W-:Y:S01]  /*b8a0*/  SHF.R.U64 R8, R4, UR7, R5.reuse ;  /* 0x0000000704087c19 */ /* 0x100fe20008001205 */
[----:B------:R-:W-:Y:S01]  /*b8b0*/  ULDC.64 UR4, c[0x0][0x620] ;  /* 0x0001880000047ab9 */ /* 0x000fe20000000a00 */
[----:B------:R-:W-:Y:S01]  /*b8c0*/  SHF.R.U32.HI R4, RZ, UR7, R5 ;  /* 0x00000007ff047c19 */ /* 0x000fe20008011605 */
[----:B------:R-:W2:Y:S01]  /*b8d0*/  LDC R24, c[0x0][0x144] ;  /* 0x00005100ff187b82 */ /* 0x000ea20000000800 */
[----:B------:R-:W-:Y:S01]  /*b8e0*/  IADD3 R7, P1, RZ, -R8, RZ ;  /* 0x80000008ff077210 */ /* 0x000fe20007f3e0ff */
[----:B------:R-:W-:Y:S01]  /*b8f0*/  ULDC.64 UR8, c[0x0][0x640] ;  /* 0x0001900000087ab9 */ /* 0x000fe20000000a00 */
[----:B0-----:R-:W-:Y:S01]  /*b900*/  I2FP.F32.U32 R9, R15 ;  /* 0x0000000f00097245 */ /* 0x001fe20000201000 */
[----:B------:R-:W-:Y:S02]  /*b910*/  ULDC UR6, c[0x0][0x608] ;  /* 0x0001820000067ab9 */ /* 0x000fe40000000800 */
[----:B------:R-:W-:Y:S01]  /*b920*/  IMAD.X R4, RZ, RZ, ~R4, P1 ;  /* 0x000000ffff047224 */ /* 0x000fe200008e0e04 */
[----:B------:R-:W-:Y:S01]  /*b930*/  ISETP.NE.U32.AND P1, PT, RZ, UR8, PT ;  /* 0x00000008ff007c0c */ /* 0x000fe2000bf25070 */
[----:B------:R-:W0:Y:S02]  /*b940*/  LDC R21, c[0x0][0x148] ;  /* 0x00005200ff157b82 */ /* 0x000e240000000800 */
[----:B------:R-:W-:Y:S01]  /*b950*/  IMAD R6, R4, UR4, RZ ;  /* 0x0000000404067c24 */ /* 0x000fe2000f8e02ff */
[----:B------:R-:W-:Y:S01]  /*b960*/  ISETP.NE.AND.EX P1, PT, RZ, UR9, PT, P1 ;  /* 0x00000009ff007c0c */ /* 0x000fe2000bf25310 */
[----:B------:R-:W-:Y:S01]  /*b970*/  IMAD.WIDE.U32 R4, R7, UR4, R16 ;  /* 0x0000000407047c25 */ /* 0x000fe2000f8e0010 */
[----:B------:R-:W-:-:S03]  /*b980*/  ULDC UR4, c[0x0][0x150] ;  /* 0x0000540000047ab9 */ /* 0x000fc60000000800 */
[----:B------:R-:W-:Y:S02]  /*b990*/  IMAD R7, R7, UR5, R6 ;  /* 0x0000000507077c24 */ /* 0x000fe4000f8e0206 */
[----:B------:R-:W-:Y:S01]  /*b9a0*/  FMUL R6, R9, UR4 ;  /* 0x0000000409067c20 */ /* 0x000fe20008400000 */
[----:B------:R-:W-:Y:S01]  /*b9b0*/  ULDC UR4, c[0x0][0x618] ;  /* 0x0001860000047ab9 */ /* 0x000fe20000000800 */
[----:B------:R-:W-:Y:S01]  /*b9c0*/  ULDC UR5, c[0x0][0x154] ;  /* 0x0000550000057ab9 */ /* 0x000fe20000000800 */
[----:B------:R-:W-:-:S03]  /*b9d0*/  IMAD.IADD R5, R5, 0x1, R7 ;  /* 0x0000000105057824 */ /* 0x000fc600078e0207 */
[----:B------:R-:W3:Y:S02]  /*b9e0*/  F2I.U32.TRUNC.NTZ R6, R6 ;  /* 0x0000000600067305 */ /* 0x000ee4000020f000 */
[----:B------:R-:W-:Y:S02]  /*b9f0*/  SHF.R.U64 R9, R4, UR4, R5 ;  /* 0x0000000404097c19 */ /* 0x000fe40008001205 */
[----:B-1----:R-:W-:-:S05]  /*ba00*/  I2FP.F32.U32 R4, R14 ;  /* 0x0000000e00047245 */ /* 0x002fca0000201000 */
[----:B------:R-:W-:Y:S01]  /*ba10*/  FMUL R22, R4, UR5 ;  /* 0x0000000504167c20 */ /* 0x000fe20008400000 */
[----:B------:R-:W-:Y:S01]  /*ba20*/  SHF.R.U32.HI R4, RZ, UR4, R5 ;  /* 0x00000004ff047c19 */ /* 0x000fe20008011605 */
[----:B------:R-:W-:-:S03]  /*ba30*/  ULDC UR4, c[0x0][0x658] ;  /* 0x0001960000047ab9 */ /* 0x000fc60000000800 */
[--C-:B------:R-:W-:Y:S01]  /*ba40*/  SHF.R.U32.HI R5, RZ, UR6, R4.reuse ;  /* 0x00000006ff057c19 */ /* 0x100fe20008011604 */
[----:B------:R-:W1:Y:S01]  /*ba50*/  F2I.U32.TRUNC.NTZ R22, R22 ;  /* 0x0000001600167305 */ /* 0x000e62000020f000 */
[----:B------:R-:W-:Y:S01]  /*ba60*/  SHF.R.U64 R20, R9, UR6, R4 ;  /* 0x0000000609147c19 */ /* 0x000fe20008001204 */
[----:B---3--:R-:W-:Y:S01]  /*ba70*/  IMAD.MOV R6, RZ, RZ, -R6 ;  /* 0x000000ffff067224 */ /* 0x008fe200078e0a06 */
[--C-:B------:R-:W-:Y:S02]  /*ba80*/  SHF.R.U32.HI R23, RZ, UR4, R5.reuse ;  /* 0x00000004ff177c19 */ /* 0x100fe40008011605 */
[----:B------:R-:W-:Y:S01]  /*ba90*/  SHF.R.U64 R18, R20, UR4, R5 ;  /* 0x0000000414127c19 */ /* 0x000fe20008001205 */
[----:B--2---:R-:W-:Y:S02]  /*baa0*/  IMAD R15, R24, R6, R15 ;  /* 0x00000006180f7224 */ /* 0x004fe400078e020f */
[----:B------:R-:W-:Y:S01]  /*bab0*/  IMAD.MOV.U32 R5, RZ, RZ, R23 ;  /* 0x000000ffff057224 */ /* 0x000fe200078e0017 */
[----:B------:R-:W-:Y:S01]  /*bac0*/  MOV R4, R18 ;  /* 0x0000001200047202 */ /* 0x000fe20000000f00 */
[----:B------:R-:W-:Y:S06]  /*bad0*/  @!P1 BRA `(.L_x_300) ;  /* 0x0000000000289947 */ /* 0x000fec0003800000 */
[----:B------:R-:W-:Y:S02]  /*bae0*/  ULDC UR4, c[0x0][0x64c] ;  /* 0x0001930000047ab9 */ /* 0x000fe40000000800 */
[----:B------:R-:W-:-:S05]  /*baf0*/  IADD3 R5, P1, R18, UR4, RZ ;  /* 0x0000000412057c10 */ /* 0x000fca000ff3e0ff */
[----:B------:R-:W-:-:S04]  /*bb00*/  IMAD.X R23, RZ, RZ, R23, P1 ;  /* 0x000000ffff177224 */ /* 0x000fc800008e0617 */
[----:B------:R-:W-:-:S04]  /*bb10*/  IMAD.WIDE.U32 R6, R23, UR8, RZ ;  /* 0x0000000817067c25 */ /* 0x000fc8000f8e00ff */
[----:B------:R-:W-:-:S04]  /*bb20*/  IMAD.WIDE.U32 R6, P1, R5, UR9, R6 ;  /* 0x0000000905067c25 */ /* 0x000fc8000f820006 */
[----:B------:R-:W-:-:S04]  /*bb30*/  IMAD.WIDE.U32 R4, R5, UR8, RZ ;  /* 0x0000000805047c25 */ /* 0x000fc8000f8e00ff */
[----:B------:R-:W-:Y:S01]  /*bb40*/  IMAD.MOV.U32 R4, RZ, RZ, R7 ;  /* 0x000000ffff047224 */ /* 0x000fe200078e0007 */
[----:B------:R-:W-:Y:S01]  /*bb50*/  IADD3 RZ, P3, R5, R6, RZ ;  /* 0x0000000605ff7210 */ /* 0x000fe20007f7e0ff */
[----:B------:R-:W-:-:S04]  /*bb60*/  IMAD.X R5, RZ, RZ, RZ, P1 ;  /* 0x000000ffff057224 */ /* 0x000fc800008e06ff */
[----:B------:R-:W-:-:S08]  /*bb70*/  IMAD.WIDE.U32.X R4, R23, UR9, R4, P3 ;  /* 0x0000000917047c25 */ /* 0x000fd000098e0404 */
.L_x_300:
[----:B------:R-:W-:Y:S01]  /*bb80*/  ISETP.NE.AND P1, PT, R2, 0x1, PT ;  /* 0x000000010200780c */ /* 0x000fe20003f25270 */
[----:B------:R-:W-:Y:S01]  /*bb90*/  ULDC UR4, c[0x0][0x648] ;  /* 0x0001920000047ab9 */ /* 0x000fe20000000800 */
[----:B------:R-:W-:Y:S01]  /*bba0*/  LOP3.LUT R20, R20, UR17, RZ, 0xc0, !PT ;  /* 0x0000001114147c12 */ /* 0x000fe2000f8ec0ff */
[----:B-1----:R-:W-:Y:S01]  /*bbb0*/  IMAD.MOV R22, RZ, RZ, -R22 ;  /* 0x000000ffff167224 */ /* 0x002fe200078e0a16 */
[----:B------:R-:W-:Y:S01]  /*bbc0*/  SHF.R.U64 R5, R4, UR4, R5 ;  /* 0x0000000404057c19 */ /* 0x000fe20008001205 */
[----:B------:R-:W-:Y:S01]  /*bbd0*/  ULDC UR4, c[0x0][0x638] ;  /* 0x00018e0000047ab9 */ /* 0x000fe20000000800 */
[----:B------:R-:W-:Y:S01]  /*bbe0*/  LOP3.LUT R9, R9, UR16, RZ, 0xc0, !PT ;  /* 0x0000001009097c12 */ /* 0x000fe2000f8ec0ff */
[----:B------:R-:W-:Y:S01]  /*bbf0*/  ULDC UR5, c[0x0][0x610] ;  /* 0x0001840000057ab9 */ /* 0x000fe20000000800 */
[----:B------:R-:W-:Y:S02]  /*bc00*/  IMAD.MOV.U32 R4, RZ, RZ, 0x1 ;  /* 0x00000001ff047424 */ /* 0x000fe400078e00ff */
[----:B------:R-:W-:-:S02]  /*bc10*/  IMAD.MOV R7, RZ, RZ, -R5 ;  /* 0x000000ffff077224 */ /* 0x000fc400078e0a05 */
[----:B------:R-:W-:Y:S02]  /*bc20*/  IMAD R20, R5, UR18, R20 ;  /* 0x0000001205147c24 */ /* 0x000fe4000f8e0214 */
[----:B0-----:R-:W-:Y:S02]  /*bc30*/  @P1 IMAD R15, R21, R22, R14 ;  /* 0x00000016150f1224 */ /* 0x001fe400078e020e */
[----:B------:R-:W-:Y:S01]  /*bc40*/  IMAD R18, R7, UR4, R18 ;  /* 0x0000000407127c24 */ /* 0x000fe2000f8e0212 */
[----:B------:R-:W-:Y:S01]  /*bc50*/  ULDC UR4, c[0x0][0x600] ;  /* 0x0001800000047ab9 */ /* 0x000fe20000000800 */
[----:B------:R-:W-:Y:S02]  /*bc60*/  IMAD R15, R20, UR5, R15 ;  /* 0x00000005140f7c24 */ /* 0x000fe4000f8e020f */
[----:B------:R-:W-:-:S05]  /*bc70*/  IMAD R18, R18, UR4, R9 ;  /* 0x0000000412127c24 */ /* 0x000fca000f8e0209 */
[----:B------:R-:W-:Y:S02]  /*bc80*/  SEL R9, R18, R15, !P1 ;  /* 0x0000000f12097207 */ /* 0x000fe40004800000 */
[----:B------:R-:W-:-:S07]  /*bc90*/  SEL R7, R15, R18, !P1 ;  /* 0x000000120f077207 */ /* 0x000fce0004800000 */
.L_x_298:
[----:B------:R-:W-:Y:S05]  /*bca0*/  BSYNC B1 ;  /* 0x0000000000017941 */ /* 0x000fea0003800000 */
.L_x_297:
[----:B------:R-:W-:-:S13]  /*bcb0*/  LOP3.LUT P1, RZ, R4, 0xff, RZ, 0xc0, !PT ;  /* 0x000000ff04ff7812 */ /* 0x000fda000782c0ff */
[----:B------:R-:W-:Y:S05]  /*bcc0*/  @P1 BRA `(.L_x_301) ;  /* 0xfffffff4004c1947 */ /* 0x000fea000383ffff */
[----:B------:R-:W-:Y:S05]  /*bcd0*/  BSYNC B0 ;  /* 0x0000000000007941 */ /* 0x000fea0003800000 */
.L_x_289:
[----:B------:R-:W-:-:S03]  /*bce0*/  UMOV UR4, 0xffffffff ;  /* 0xffffffff00047882 */ /* 0x000fc60000000000 */
[----:B------:R-:W-:Y:S05]  /*bcf0*/  BRA.DIV UR4, `(.L_x_302) ;  /* 0x0000000604cc7947 */ /* 0x000fea000b800000 */
[----:B------:R-:W-:-:S13]  /*bd00*/  ELECT P6, URZ, PT ;  /* 0x00000000003f782f */ /* 0x000fda00038c0000 */
.L_x_321:
[----:B------:R-:W-:Y:S04]  /*bd10*/  BSSY B0, `(.L_x_303) ;  /* 0x0000058000007945 */ /* 0x000fe80003800000 */
[----:B------:R-:W-:Y:S05]  /*bd20*/  @!P6 BRA `(.L_x_304) ;  /* 0x000000040058e947 */ /* 0x000fea0003800000 */
[----:B------:R-:W-:-:S04]  /*bd30*/  LOP3.LUT R19, R19, 0x2, RZ, 0xfc, !PT ;  /* 0x0000000213137812 */ /* 0x000fc800078efcff */
[----:B------:R-:W-:-:S13]  /*bd40*/  ISETP.NE.AND P0, PT, R19, 0x3, PT ;  /* 0x000000031300780c */ /* 0x000fda0003f05270 */
[----:B------:R-:W-:Y:S05]  /*bd50*/  @!P0 BRA `(.L_x_305) ;  /* 0x0000000000048947 */ /* 0x000fea0003800000 */
[----:B------:R-:W-:Y:S01]  /*bd60*/  BPT.TRAP 0x1 ;  /* 0x000000040000795c */ /* 0x000fe20000300000 */
.L_x_305:
[----:B------:R-:W0:Y:S01]  /*bd70*/  S2R R3, SR_CgaCtaId ;  /* 0x0000000000037919 */ /* 0x000e220000008800 */
[----:B------:R-:W-:-:S04]  /*bd80*/  MOV R2, 0x400 ;  /* 0x0000040000027802 */ /* 0x000fc80000000f00 */
[----:B0-----:R-:W-:Y:S02]  /*bd90*/  LEA R3, R3, R2, 0x18 ;  /* 0x0000000203037211 */ /* 0x001fe400078ec0ff */
[----:B------:R-:W-:-:S03]  /*bda0*/  SHF.L.U32 R2, R0, 0x1f, RZ ;  /* 0x0000001f00027819 */ /* 0x000fc600000006ff */
[----:B------:R-:W-:-:S04]  /*bdb0*/  VIADD R3, R3, 0x48 ;  /* 0x0000004803037836 */ /* 0x000fc80000000000 */
[C---:B------:R-:W-:Y:S01]  /*bdc0*/  IMAD R7, R12.reuse, 0x8, R3 ;  /* 0x000000080c077824 */ /* 0x040fe200078e0203 */
[----:B------:R-:W-:-:S03]  /*bdd0*/  IADD3 R12, R12, 0x1, RZ ;  /* 0x000000010c0c7810 */ /* 0x000fc60007ffe0ff */
[----:B------:R-:W0:Y:S01]  /*bde0*/  SYNCS.PHASECHK.TRANS64.TRYWAIT P0, [R7+URZ], R2 ;  /* 0x00000002070075a7 */ /* 0x000e22000800017f */
[----:B------:R-:W-:-:S04]  /*bdf0*/  ISETP.NE.AND P1, PT, R12, 0x9, PT ;  /* 0x000000090c00780c */ /* 0x000fc80003f25270 */
[----:B------:R-:W-:Y:S02]  /*be00*/  SEL R5, RZ, 0x1, P1 ;  /* 0x00000001ff057807 */ /* 0x000fe40000800000 */
[----:B------:R-:W-:Y:S02]  /*be10*/  SEL R12, R12, RZ, P1 ;  /* 0x000000ff0c0c7207 */ /* 0x000fe40000800000 */
[----:B------:R-:W-:-:S03]  /*be20*/  LOP3.LUT R5, R0, R5, RZ, 0x3c, !PT ;  /* 0x0000000500057212 */ /* 0x000fc600078e3cff */
[----:B------:R-:W-:Y:S01]  /*be30*/  IMAD R9, R12, 0x8, R3 ;  /* 0x000000080c097824 */ /* 0x000fe200078e0203 */
[----:B------:R-:W-:Y:S01]  /*be40*/  SHF.L.U32 R4, R5, 0x1f, RZ ;  /* 0x0000001f05047819 */ /* 0x000fe200000006ff */
[----:B0-----:R-:W-:Y:S06]  /*be50*/  @!P0 BRA `(.L_x_306) ;  /* 0x0000000400948947 */ /* 0x001fec0003800000 */
.L_x_322:
[----:B------:R-:W1:Y:S01]  /*be60*/  SYNCS.PHASECHK.TRANS64.TRYWAIT P0, [R9+URZ], R4 ;  /* 0x00000004090075a7 */ /* 0x000e62000800017f */
[----:B------:R-:W-:-:S05]  /*be70*/  VIADD R0, R12, 0x1 ;  /* 0x000000010c007836 */ /* 0x000fca0000000000 */
[----:B------:R-:W-:-:S04]  /*be80*/  ISETP.NE.AND P1, PT, R0, 0x9, PT ;  /* 0x000000090000780c */ /* 0x000fc80003f25270 */
[----:B0-----:R-:W-:Y:S02]  /*be90*/  SEL R2, RZ, 0x1, P1 ;  /* 0x00000001ff027807 */ /* 0x001fe40000800000 */
[----:B------:R-:W-:Y:S02]  /*bea0*/  SEL R0, R0, RZ, P1 ;  /* 0x000000ff00007207 */ /* 0x000fe40000800000 */
[----:B------:R-:W-:-:S03]  /*beb0*/  LOP3.LUT R7, R5, R2, RZ, 0x3c, !PT ;  /* 0x0000000205077212 */ /* 0x000fc600078e3cff */
[----:B------:R-:W-:Y:S01]  /*bec0*/  IMAD R6, R0, 0x8, R3 ;  /* 0x0000000800067824 */ /* 0x000fe200078e0203 */
[----:B------:R-:W-:Y:S01]  /*bed0*/  SHF.L.U32 R5, R7, 0x1f, RZ ;  /* 0x0000001f07057819 */ /* 0x000fe200000006ff */
[----:B-1----:R-:W-:Y:S06]  /*bee0*/  @!P0 BRA `(.L_x_307) ;  /* 0x0000000400848947 */ /* 0x002fec0003800000 */
.L_x_323:
[----:B------:R-:W1:Y:S01]  /*bef0*/  SYNCS.PHASECHK.TRANS64.TRYWAIT P0, [R6+URZ], R5 ;  /* 0x00000005060075a7 */ /* 0x000e62000800017f */
[----:B------:R-:W-:-:S05]  /*bf00*/  VIADD R0, R0, 0x1 ;  /* 0x0000000100007836 */ /* 0x000fca0000000000 */
[----:B------:R-:W-:-:S04]  /*bf10*/  ISETP.NE.AND P1, PT, R0, 0x9, PT ;  /* 0x000000090000780c */ /* 0x000fc80003f25270 */
[----:B------:R-:W-:Y:S02]  /*bf20*/  SEL R2, RZ, 0x1, P1 ;  /* 0x00000001ff027807 */ /* 0x000fe40000800000 */
[----:B------:R-:W-:Y:S02]  /*bf30*/  SEL R0, R0, RZ, P1 ;  /* 0x000000ff00007207 */ /* 0x000fe40000800000 */
[----:B------:R-:W-:-:S03]  /*bf40*/  LOP3.LUT R7, R7, R2, RZ, 0x3c, !PT ;  /* 0x0000000207077212 */ /* 0x000fc600078e3cff */
[----:B0-----:R-:W-:Y:S01]  /*bf50*/  IMAD R9, R0, 0x8, R3 ;  /* 0x0000000800097824 */ /* 0x001fe200078e0203 */
[----:B------:R-:W-:Y:S01]  /*bf60*/  SHF.L.U32 R4, R7, 0x1f, RZ ;  /* 0x0000001f07047819 */ /* 0x000fe200000006ff */
[----:B-1----:R-:W-:Y:S06]  /*bf70*/  @!P0 BRA `(.L_x_308) ;  /* 0x0000000400748947 */ /* 0x002fec0003800000 */
.L_x_324:
        /* <DEDUP_REMOVED lines=9> */
.L_x_325:
        /* <DEDUP_REMOVED lines=9> */
.L_x_326:
[----:B------:R-:W1:Y:S01]  /*c0a0*/  SYNCS.PHASECHK.TRANS64.TRYWAIT P0, [R9+URZ], R4 ;  /* 0x00000004090075a7 */ /* 0x000e62000800017f */
[----:B------:R-:W-:-:S04]  /*c0b0*/  IADD3 R0, R0, 0x1, RZ ;  /* 0x0000000100007810 */ /* 0x000fc80007ffe0ff */
[----:B------:R-:W-:-:S04]  /*c0c0*/  ISETP.NE.AND P1, PT, R0, 0x9, PT ;  /* 0x000000090000780c */ /* 0x000fc80003f25270 */
[----:B------:R-:W-:Y:S02]  /*c0d0*/  SEL R2, RZ, 0x1, P1 ;  /* 0x00000001ff027807 */ /* 0x000fe40000800000 */
[----:B------:R-:W-:Y:S02]  /*c0e0*/  SEL R0, R0, RZ, P1 ;  /* 0x000000ff00007207 */ /* 0x000fe40000800000 */
[----:B------:R-:W-:-:S03]  /*c0f0*/  LOP3.LUT R7, R7, R2, RZ, 0x3c, !PT ;  /* 0x0000000207077212 */ /* 0x000fc600078e3cff */
[----:B0-----:R-:W-:Y:S01]  /*c100*/  IMAD R6, R0, 0x8, R3 ;  /* 0x0000000800067824 */ /* 0x001fe200078e0203 */
[----:B------:R-:W-:Y:S01]  /*c110*/  SHF.L.U32 R5, R7, 0x1f, RZ ;  /* 0x0000001f07057819 */ /* 0x000fe200000006ff */
[----:B-1----:R-:W-:Y:S06]  /*c120*/  @!P0 BRA `(.L_x_311) ;  /* 0x0000000400448947 */ /* 0x002fec0003800000 */
.L_x_327:
        /* <DEDUP_REMOVED lines=9> */
.L_x_328:
[----:B------:R-:W1:Y:S01]  /*c1c0*/  SYNCS.PHASECHK.TRANS64.TRYWAIT P0, [R9+URZ], R4 ;  /* 0x00000004090075a7 */ /* 0x000e62000800017f */
[----:B------:R-:W-:-:S05]  /*c1d0*/  VIADD R0, R0, 0x1 ;  /* 0x0000000100007836 */ /* 0x000fca0000000000 */
[----:B------:R-:W-:-:S04]  /*c1e0*/  ISETP.NE.AND P1, PT, R0, 0x9, PT ;  /* 0x000000090000780c */ /* 0x000fc80003f25270 */
[----:B------:R-:W-:Y:S02]  /*c1f0*/  SEL R2, RZ, 0x1, P1 ;  /* 0x00000001ff027807 */ /* 0x000fe40000800000 */
[----:B------:R-:W-:Y:S02]  /*c200*/  SEL R0, R0, RZ, P1 ;  /* 0x000000ff00007207 */ /* 0x000fe40000800000 */
[----:B------:R-:W-:Y:S01]  /*c210*/  LOP3.LUT R2, R7, R2, RZ, 0x3c, !PT ;  /* 0x0000000207027212 */ /* 0x000fe200078e3cff */
[----:B-1----:R-:W-:Y:S06]  /*c220*/  @!P0 BRA `(.L_x_313) ;  /* 0x00000004002c8947 */ /* 0x002fec0003800000 */
.L_x_329:
[----:B------:R-:W-:Y:S01]  /*c230*/  IMAD R3, R0, 0x8, R3 ;  /* 0x0000000800037824 */ /* 0x000fe200078e0203 */
[----:B------:R-:W-:-:S07]  /*c240*/  SHF.L.U32 R0, R2, 0x1f, RZ ;  /* 0x0000001f02007819 */ /* 0x000fce00000006ff */
.L_x_314:
[----:B--2---:R2:W3:Y:S02]  /*c250*/  SYNCS.PHASECHK.TRANS64.TRYWAIT P0, [R3+URZ], R0 ;  /* 0x00000000030075a7 */ /* 0x0044e4000800017f */
[----:B---3--:R-:W-:Y:S05]  /*c260*/  @!P0 NANOSLEEP.SYNCS 0x989680 ;  /* 0x009896800000895d */ /* 0x008fea0003900000 */
[----:B------:R-:W3:Y:S02]  /*c270*/  @!P0 SYNCS.PHASECHK.TRANS64 P0, [R3+URZ], R0 ;  /* 0x00000000030085a7 */ /* 0x000ee4000800007f */
[----:B---3--:R-:W-:Y:S05]  /*c280*/  @!P0 BRA `(.L_x_314) ;  /* 0xfffffffc00f08947 */ /* 0x008fea000383ffff */
.L_x_304:
[----:B------:R-:W-:Y:S05]  /*c290*/  BSYNC B0 ;  /* 0x0000000000007941 */ /* 0x000fea0003800000 */
.L_x_303:
[----:B------:R-:W-:Y:S05]  /*c2a0*/  EXIT ;  /* 0x000000000000794d */ /* 0x000fea0003800000 */
.L_x_18:
[----:B---3--:R3:W4:Y:S02]  /*c2b0*/  SYNCS.PHASECHK.TRANS64.TRYWAIT P1, [R3+URZ], R0 ;  /* 0x00000000030075a7 */ /* 0x008724000802017f */
[----:B----4-:R-:W-:Y:S05]  /*c2c0*/  @!P1 NANOSLEEP.SYNCS 0x989680 ;  /* 0x009896800000995d */ /* 0x010fea0003900000 */
[----:B------:R-:W4:Y:S02]  /*c2d0*/  @!P1 SYNCS.PHASECHK.TRANS64 P1, [R3+URZ], R0 ;  /* 0x00000000030095a7 */ /* 0x000f24000802007f */
[----:B----4-:R-:W-:Y:S05]  /*c2e0*/  @!P1 BRA `(.L_x_18) ;  /* 0xfffffffc00f09947 */ /* 0x010fea000383ffff */
[----:B------:R-:W-:Y:S05]  /*c2f0*/  BRA `(.L_x_17) ;  /* 0xffffff4c00f87947 */ /* 0x000fea000383ffff */
.L_x_23:
[----:B-1----:R-:W-:-:S04]  /*c300*/  IMAD.U32 R4, RZ, RZ, UR8 ;  /* 0x00000008ff047e24 */ /* 0x002fc8000f8e00ff */
[----:B------:R1:W2:Y:S03]  /*c310*/  SYNCS.PHASECHK.TRANS64.TRYWAIT P1, [R4+URZ], R3 ;  /* 0x00000003040075a7 */ /* 0x0002a6000802017f */
[----:B--2---:R-:W-:Y:S05]  /*c320*/  @!P1 NANOSLEEP.SYNCS 0x989680 ;  /* 0x009896800000995d */ /* 0x004fea0003900000 */
[----:B------:R-:W2:Y:S02]  /*c330*/  @!P1 SYNCS.PHASECHK.TRANS64 P1, [R4+URZ], R3 ;  /* 0x00000003040095a7 */ /* 0x000ea4000802007f */
[----:B--2---:R-:W-:Y:S05]  /*c340*/  @!P1 BRA `(.L_x_23) ;  /* 0xfffffffc00ec9947 */ /* 0x004fea000383ffff */
[----:B------:R-:W-:Y:S05]  /*c350*/  BRA `(.L_x_22) ;  /* 0xffffff5000c87947 */ /* 0x000fea000383ffff */
.L_x_290:
[----:B------:R-:W-:Y:S01]  /*c360*/  BSSY B1, `(.L_x_315) ;  /* 0x0000006000017945 */ /* 0x000fe20003800000 */
[----:B------:R-:W-:-:S07]  /*c370*/  IMAD.MOV.U32 R15, RZ, RZ, -0x1 ;  /* 0xffffffffff0f7424 */ /* 0x000fce00078e00ff */
[----:B------:R-:W-:Y:S05]  /*c380*/  WARPSYNC.COLLECTIVE R15, `(.L_x_316) ;  /* 0x000000000f0c7348 */ /* 0x000fea0003c00000 */
[----:B------:R-:W-:Y:S02]  /*c390*/  ELECT P6, UR62, PT ;  /* 0x00000000003e782f */ /* 0x000fe400038c0000 */
[----:B------:R-:W-:Y:S01]  /*c3a0*/  MOV R14, UR62 ;  /* 0x0000003e000e7c02 */ /* 0x000fe20008000f00 */
[----:B------:R-:W-:Y:S10]  /*c3b0*/  ENDCOLLECTIVE ;  /* 0x000000000000791b */ /* 0x000ff40003800000 */
.L_x_316:
[----:B------:R-:W-:Y:S05]  /*c3c0*/  BSYNC B1 ;  /* 0x0000000000017941 */ /* 0x000fea0003800000 */
.L_x_315:
[----:B------:R-:W-:Y:S05]  /*c3d0*/  BRA `(.L_x_317) ;  /* 0xffffffec00947947 */ /* 0x000fea000383ffff */
.L_x_293:
[----:B0-----:R0:W1:Y:S02]  /*c3e0*/  SYNCS.PHASECHK.TRANS64.TRYWAIT P1, [R14+URZ+0x48], R7 ;  /* 0x000048070e0075a7 */ /* 0x001064000802017f */
[----:B-1----:R-:W-:Y:S05]  /*c3f0*/  @!P1 NANOSLEEP.SYNCS 0x989680 ;  /* 0x009896800000995d */ /* 0x002fea0003900000 */
[----:B------:R-:W1:Y:S02]  /*c400*/  @!P1 SYNCS.PHASECHK.TRANS64 P1, [R14+URZ+0x48], R7 ;  /* 0x000048070e0095a7 */ /* 0x000e64000802007f */
[----:B-1----:R-:W-:Y:S05]  /*c410*/  @!P1 BRA `(.L_x_293) ;  /* 0xfffffffc00f09947 */ /* 0x002fea000383ffff */
[----:B------:R-:W-:Y:S05]  /*c420*/  BRA `(.L_x_318) ;  /* 0xffffffec00c87947 */ /* 0x000fea000383ffff */
.L_x_302:
[----:B------:R-:W-:Y:S01]  /*c430*/  BSSY B0, `(.L_x_319) ;  /* 0x0000006000007945 */ /* 0x000fe20003800000 */
[----:B------:R-:W-:-:S07]  /*c440*/  IMAD.MOV.U32 R15, RZ, RZ, -0x1 ;  /* 0xffffffffff0f7424 */ /* 0x000fce00078e00ff */
[----:B------:R-:W-:Y:S05]  /*c450*/  WARPSYNC.COLLECTIVE R15, `(.L_x_320) ;  /* 0x000000000f0c7348 */ /* 0x000fea0003c00000 */
[----:B------:R-:W-:Y:S02]  /*c460*/  ELECT P6, UR62, PT ;  /* 0x00000000003e782f */ /* 0x000fe400038c0000 */
[----:B------:R-:W-:Y:S01]  /*c470*/  MOV R14, UR62 ;  /* 0x0000003e000e7c02 */ /* 0x000fe20008000f00 */
[----:B------:R-:W-:Y:S10]  /*c480*/  ENDCOLLECTIVE ;  /* 0x000000000000791b */ /* 0x000ff40003800000 */
.L_x_320:
[----:B------:R-:W-:Y:S05]  /*c490*/  BSYNC B0 ;  /* 0x0000000000007941 */ /* 0x000fea0003800000 */
.L_x_319:
[----:B------:R-:W-:Y:S05]  /*c4a0*/  BRA `(.L_x_321) ;  /* 0xfffffff800187947 */ /* 0x000fea000383ffff */
.L_x_306:
[----:B0-----:R0:W1:Y:S02]  /*c4b0*/  SYNCS.PHASECHK.TRANS64.TRYWAIT P0, [R7+URZ], R2 ;  /* 0x00000002070075a7 */ /* 0x001064000800017f */
[----:B-1----:R-:W-:Y:S05]  /*c4c0*/  @!P0 NANOSLEEP.SYNCS 0x989680 ;  /* 0x009896800000895d */ /* 0x002fea0003900000 */
[----:B------:R-:W1:Y:S02]  /*c4d0*/  @!P0 SYNCS.PHASECHK.TRANS64 P0, [R7+URZ], R2 ;  /* 0x00000002070085a7 */ /* 0x000e64000800007f */
[----:B-1----:R-:W-:Y:S05]  /*c4e0*/  @!P0 BRA `(.L_x_306) ;  /* 0xfffffffc00f08947 */ /* 0x002fea000383ffff */
[----:B------:R-:W-:Y:S05]  /*c4f0*/  BRA `(.L_x_322) ;  /* 0xfffffff800587947 */ /* 0x000fea000383ffff */
.L_x_307:
[----:B0-----:R0:W1:Y:S02]  /*c500*/  SYNCS.PHASECHK.TRANS64.TRYWAIT P0, [R9+URZ], R4 ;  /* 0x00000004090075a7 */ /* 0x001064000800017f */
[----:B-1----:R-:W-:Y:S05]  /*c510*/  @!P0 NANOSLEEP.SYNCS 0x989680 ;  /* 0x009896800000895d */ /* 0x002fea0003900000 */
[----:B------:R-:W1:Y:S02]  /*c520*/  @!P0 SYNCS.PHASECHK.TRANS64 P0, [R9+URZ], R4 ;  /* 0x00000004090085a7 */ /* 0x000e64000800007f */
[----:B-1----:R-:W-:Y:S05]  /*c530*/  @!P0 BRA `(.L_x_307) ;  /* 0xfffffffc00f08947 */ /* 0x002fea000383ffff */
[----:B------:R-:W-:Y:S05]  /*c540*/  BRA `(.L_x_323) ;  /* 0xfffffff800687947 */ /* 0x000fea000383ffff */
.L_x_308:
[----:B0-----:R0:W1:Y:S02]  /*c550*/  SYNCS.PHASECHK.TRANS64.TRYWAIT P0, [R6+URZ], R5 ;  /* 0x00000005060075a7 */ /* 0x001064000800017f */
[----:B-1----:R-:W-:Y:S05]  /*c560*/  @!P0 NANOSLEEP.SYNCS 0x989680 ;  /* 0x009896800000895d */ /* 0x002fea0003900000 */
[----:B------:R-:W1:Y:S02]  /*c570*/  @!P0 SYNCS.PHASECHK.TRANS64 P0, [R6+URZ], R5 ;  /* 0x00000005060085a7 */ /* 0x000e64000800007f */
[----:B-1----:R-:W-:Y:S05]  /*c580*/  @!P0 BRA `(.L_x_308) ;  /* 0xfffffffc00f08947 */ /* 0x002fea000383ffff */
[----:B------:R-:W-:Y:S05]  /*c590*/  BRA `(.L_x_324) ;  /* 0xfffffff800787947 */ /* 0x000fea000383ffff */
.L_x_309:
[----:B0-----:R0:W1:Y:S02]  /*c5a0*/  SYNCS.PHASECHK.TRANS64.TRYWAIT P0, [R9+URZ], R4 ;  /* 0x00000004090075a7 */ /* 0x001064000800017f */
[----:B-1----:R-:W-:Y:S05]  /*c5b0*/  @!P0 NANOSLEEP.SYNCS 0x989680 ;  /* 0x009896800000895d */ /* 0x002fea0003900000 */
[----:B------:R-:W1:Y:S02]  /*c5c0*/  @!P0 SYNCS.PHASECHK.TRANS64 P0, [R9+URZ], R4 ;  /* 0x00000004090085a7 */ /* 0x000e64000800007f */
[----:B-1----:R-:W-:Y:S05]  /*c5d0*/  @!P0 BRA `(.L_x_309) ;  /* 0xfffffffc00f08947 */ /* 0x002fea000383ffff */
[----:B------:R-:W-:Y:S05]  /*c5e0*/  BRA `(.L_x_325) ;  /* 0xfffffff800887947 */ /* 0x000fea000383ffff */
.L_x_310:
[----:B0-----:R0:W1:Y:S02]  /*c5f0*/  SYNCS.PHASECHK.TRANS64.TRYWAIT P0, [R6+URZ], R5 ;  /* 0x00000005060075a7 */ /* 0x001064000800017f */
[----:B-1----:R-:W-:Y:S05]  /*c600*/  @!P0 NANOSLEEP.SYNCS 0x989680 ;  /* 0x009896800000895d */ /* 0x002fea0003900000 */
[----:B------:R-:W1:Y:S02]  /*c610*/  @!P0 SYNCS.PHASECHK.TRANS64 P0, [R6+URZ], R5 ;  /* 0x00000005060085a7 */ /* 0x000e64000800007f */
[----:B-1----:R-:W-:Y:S05]  /*c620*/  @!P0 BRA `(.L_x_310) ;  /* 0xfffffffc00f08947 */ /* 0x002fea000383ffff */
[----:B------:R-:W-:Y:S05]  /*c630*/  BRA `(.L_x_326) ;  /* 0xfffffff800987947 */ /* 0x000fea000383ffff */
.L_x_311:
[----:B0-----:R0:W1:Y:S02]  /*c640*/  SYNCS.PHASECHK.TRANS64.TRYWAIT P0, [R9+URZ], R4 ;  /* 0x00000004090075a7 */ /* 0x001064000800017f */
[----:B-1----:R-:W-:Y:S05]  /*c650*/  @!P0 NANOSLEEP.SYNCS 0x989680 ;  /* 0x009896800000895d */ /* 0x002fea0003900000 */
[----:B------:R-:W1:Y:S02]  /*c660*/  @!P0 SYNCS.PHASECHK.TRANS64 P0, [R9+URZ], R4 ;  /* 0x00000004090085a7 */ /* 0x000e64000800007f */
[----:B-1----:R-:W-:Y:S05]  /*c670*/  @!P0 BRA `(.L_x_311) ;  /* 0xfffffffc00f08947 */ /* 0x002fea000383ffff */
[----:B------:R-:W-:Y:S05]  /*c680*/  BRA `(.L_x_327) ;  /* 0xfffffff800a87947 */ /* 0x000fea000383ffff */
.L_x_312:
[----:B0-----:R0:W1:Y:S02]  /*c690*/  SYNCS.PHASECHK.TRANS64.TRYWAIT P0, [R6+URZ], R5 ;  /* 0x00000005060075a7 */ /* 0x001064000800017f */
[----:B-1----:R-:W-:Y:S05]  /*c6a0*/  @!P0 NANOSLEEP.SYNCS 0x989680 ;  /* 0x009896800000895d */ /* 0x002fea0003900000 */
[----:B------:R-:W1:Y:S02]  /*c6b0*/  @!P0 SYNCS.PHASECHK.TRANS64 P0, [R6+URZ], R5 ;  /* 0x00000005060085a7 */ /* 0x000e64000800007f */
[----:B-1----:R-:W-:Y:S05]  /*c6c0*/  @!P0 BRA `(.L_x_312) ;  /* 0xfffffffc00f08947 */ /* 0x002fea000383ffff */
[----:B------:R-:W-:Y:S05]  /*c6d0*/  BRA `(.L_x_328) ;  /* 0xfffffff800b87947 */ /* 0x000fea000383ffff */
.L_x_313:
[----:B-1----:R1:W2:Y:S02]  /*c6e0*/  SYNCS.PHASECHK.TRANS64.TRYWAIT P0, [R9+URZ], R4 ;  /* 0x00000004090075a7 */ /* 0x0022a4000800017f */
[----:B--2---:R-:W-:Y:S05]  /*c6f0*/  @!P0 NANOSLEEP.SYNCS 0x989680 ;  /* 0x009896800000895d */ /* 0x004fea0003900000 */
[----:B------:R-:W2:Y:S02]  /*c700*/  @!P0 SYNCS.PHASECHK.TRANS64 P0, [R9+URZ], R4 ;  /* 0x00000004090085a7 */ /* 0x000ea4000800007f */
[----:B--2---:R-:W-:Y:S05]  /*c710*/  @!P0 BRA `(.L_x_313) ;  /* 0xfffffffc00f08947 */ /* 0x004fea000383ffff */
[----:B------:R-:W-:Y:S05]  /*c720*/  BRA `(.L_x_329) ;  /* 0xfffffff800c07947 */ /* 0x000fea000383ffff */
.L_x_330:
[----:B------:R-:W-:-:S00]  /*c730*/  BRA `(.L_x_330) ;  /* 0xfffffffc00fc7947 */ /* 0x000fc0000383ffff */
[----:B------:R-:W-:-:S00]  /*c740*/  NOP ;  /* 0x0000000000007918 */ /* 0x000fc00000000000 */
        /* <DEDUP_REMOVED lines=11> */
.L_x_331:


//--------------------- .nv.global.init           --------------------------
	.section	.nv.global.init,"aw",@progbits
.nv.global.init:
	.type		$str$22,@object
	.size		$str$22,($str$23 - $str$22)
$str$22:
        /*0000*/ 	.byte	0x6b, 0x5f, 0x74, 0x69, 0x6c, 0x65, 0x5f, 0x63, 0x6f, 0x75, 0x6e, 0x74, 0x20, 0x3e, 0x3d, 0x20
        /*0010*/ 	.byte	0x31, 0x00
	.type		$str$23,@object
	.size		$str$23,(__unnamed_1 - $str$23)
$str$23:
        /*0012*/ 	.byte	0x2f, 0x74, 0x6d, 0x70, 0x2f, 0x63, 0x75, 0x74, 0x6c, 0x61, 0x73, 0x73, 0x5f, 0x73, 0x77, 0x65
        /*0022*/ 	.byte	0x65, 0x70, 0x5f, 0x73, 0x72, 0x63, 0x2f, 0x69, 0x6e, 0x63, 0x6c, 0x75, 0x64, 0x65, 0x2f, 0x63
        /*0032*/ 	.byte	0x75, 0x74, 0x6c, 0x61, 0x73, 0x73, 0x2f, 0x67, 0x65, 0x6d, 0x6d, 0x2f, 0x63, 0x6f, 0x6c, 0x6c
        /*0042*/ 	.byte	0x65, 0x63, 0x74, 0x69, 0x76, 0x65, 0x2f, 0x73, 0x6d, 0x39, 0x30, 0x5f, 0x6d, 0x6d, 0x61, 0x5f
        /*0052*/ 	.byte	0x74, 0x6d, 0x61, 0x5f, 0x67, 0x6d, 0x6d, 0x61, 0x5f, 0x73, 0x73, 0x5f, 0x77, 0x61, 0x72, 0x70
        /*0062*/ 	.byte	0x73, 0x70, 0x65, 0x63, 0x69, 0x61, 0x6c, 0x69, 0x7a, 0x65, 0x64, 0x2e, 0x68, 0x70, 0x70, 0x00
	.type		__unnamed_1,@object
	.size		__unnamed_1,(.L_0 - __unnamed_1)
__unnamed_1:
        /*0072*/ 	.byte	0x76, 0x6f, 0x69, 0x64, 0x20, 0x63, 0x75, 0x74, 0x6c, 0x61, 0x73, 0x73, 0x3a, 0x3a, 0x67, 0x65
        /* <DEDUP_REMOVED lines=180> */
        /*0bc2*/ 	.byte	0x6e, 0x74, 0x69, 0x74, 0x79, 0x5d, 0x00
.L_0:


//--------------------- .nv.shared._ZN7cutlass13device_kernelINS_4gemm6kernel13GemmUniversalIN4cute5tupleIJiiiiEEENS1_10collective13CollectiveMmaINS1_34MainloopSm90TmaGmmaWarpSpecializedILi9ENS5_IJNS4_1CILi1EEESB_SB_EEENS1_35KernelTmaWarpSpecializedCooperativeEEENS5_IJNSA_ILi256EEENSA_ILi128EEENSA_ILi32EEEEEENS_10bfloat16_tENS5_IJlSB_lEEESJ_SK_NS4_8TiledMMAINS4_8MMA_AtomIJNS4_4SM904GMMA28MMA_64x128x16_F32BF16BF16_SSILNSO_5MajorE0ELSQ_0ELNSO_7ScaleInE1ELSR_1EEEEEENS4_6LayoutINS5_IJNSA_ILi2EEESB_SB_EEENS5_IJSB_NSA_ILi0EEESX_EEEEENS5_IJNS4_10UnderscoreES10_S10_EEEEENS4_13SM90_TMA_LOADENS4_14ComposedLayoutINS4_7SwizzleILi2ELi4ELi3EEENS4_18smem_ptr_flag_bitsILi16EEENSU_INS5_IJNSA_ILi8EEESH_EEENS5_IJSH_SB_EEEEEEEvNS4_8identityES13_S1D_vS1E_EENS_8epilogue10collective6detail29Sm90TmaWarpSpecializedAdapterINS1H_15DefaultEpilogueISJ_SK_SK_NS1G_6thread17LinearCombinationISJ_Li1EffLNS1L_9ScaleType4KindE0ELNS_15FloatRoundStyleE2ESJ_EENS1_15EpilogueDefaultEEEEEvvEEEEvNT_6ParamsE --------------------------
	.section	.nv.shared._ZN7cutlass13device_kernelINS_4gemm6kernel13GemmUniversalIN4cute5tupleIJiiiiEEENS1_10collective13CollectiveMmaINS1_34MainloopSm90TmaGmmaWarpSpecializedILi9ENS5_IJNS4_1CILi1EEESB_SB_EEENS1_35KernelTmaWarpSpecializedCooperativeEEENS5_IJNSA_ILi256EEENSA_ILi128EEENSA_ILi32EEEEEENS_10bfloat16_tENS5_IJlSB_lEEESJ_SK_NS4_8TiledMMAINS4_8MMA_AtomIJNS4_4SM904GMMA28MMA_64x128x16_F32BF16BF16_SSILNSO_5MajorE0ELSQ_0ELNSO_7ScaleInE1ELSR_1EEEEEENS4_6LayoutINS5_IJNSA_ILi2EEESB_SB_EEENS5_IJSB_NSA_ILi0EEESX_EEEEENS5_IJNS4_10UnderscoreES10_S10_EEEEENS4_13SM90_TMA_LOADENS4_14ComposedLayoutINS4_7SwizzleILi2ELi4ELi3EEENS4_18smem_ptr_flag_bitsILi16EEENSU_INS5_IJNSA_ILi8EEESH_EEENS5_IJSH_SB_EEEEEEEvNS4_8identityES13_S1D_vS1E_EENS_8epilogue10collective6detail29Sm90TmaWarpSpecializedAdapterINS1H_15DefaultEpilogueISJ_SK_SK_NS1G_6thread17LinearCombinationISJ_Li1EffLNS1L_9ScaleType4KindE0ELNS_15FloatRoundStyleE2ESJ_EENS1_15EpilogueDefaultEEEEEvvEEEEvNT_6ParamsE,"aw",@nobits
	.sectionflags	@""
	.align	16
	.zero		1024


//--------------------- .nv.shared.reserved.0     --------------------------
	.section	.nv.shared.reserved.0,"aw",@nobits
	.weak		__nv_reservedSMEM_offset_0_alias
	.size		__nv_reservedSMEM_offset_0_alias, 0, 0
	.other		__nv_reservedSMEM_offset_0_alias,@"STO_CUDA_RESERVED_SHARED STV_DEFAULT"
__nv_reservedSMEM_offset_0_alias:
	.zero		0


//--------------------- .nv.global                --------------------------
	.section	.nv.global,"aw",@nobits
.nv.global:
	.type		_ZN39_INTERNAL_e999871b_4_k_cu_5bcc4aa1_27044cute1_E,@object
	.size		_ZN39_INTERNAL_e999871b_4_k_cu_5bcc4aa1_27044cute1_E,(_ZN39_INTERNAL_e999871b_4_k_cu_5bcc4aa1_27044cuda3std3__45__cpo6cbeginE - _ZN39_INTERNAL_e999871b_4_k_cu_5bcc4aa1_27044cute1_E)
_ZN39_INTERNAL_e999871b_4_k_cu_5bcc4aa1_27044cute1_E:
	.zero		1
	.type		_ZN39_INTERNAL_e999871b_4_k_cu_5bcc4aa1_27044cuda3std3__45__cpo6cbeginE,@object
	.size		_ZN39_INTERNAL_e999871b_4_k_cu_5bcc4aa1_27044cuda3std3__45__cpo6cbeginE,(_ZN39_INTERNAL_e999871b_4_k_cu_5bcc4aa1_27044cuda3std3__48in_placeE - _ZN39_INTERNAL_e999871b_4_k_cu_5bcc4aa1_27044cuda3std3__45__cpo6cbeginE)
_ZN39_INTERNAL_e999871b_4_k_cu_5bcc4aa1_27044cuda3std3__45__cpo6cbeginE:
	.zero		1
	.type		_ZN39_INTERNAL_e999871b_4_k_cu_5bcc4aa1_27044cuda3std3__48in_placeE,@object
	.size		_ZN39_INTERNAL_e999871b_4_k_cu_5bcc4aa1_27044cuda3std3__48in_placeE,(_ZN39_INTERNAL_e999871b_4_k_cu_5bcc4aa1_27044cuda3std6ranges3__45__cpo9iter_moveE - _ZN39_INTERNAL_e999871b_4_k_cu_5bcc4aa1_27044cuda3std3__48in_placeE)
_ZN39_INTERNAL_e999871b_4_k_cu_5bcc4aa1_27044cuda3std3__48in_placeE:
	.zero		1
	.type		_ZN39_INTERNAL_e999871b_4_k_cu_5bcc4aa1_27044cuda3std6ranges3__45__cpo9iter_moveE,@object
	.size		_ZN39_INTERNAL_e999871b_4_k_cu_5bcc4aa1_27044cuda3std6ranges3__45__cpo9iter_moveE,(_ZN39_INTERNAL_e999871b_4_k_cu_5bcc4aa1_27044cuda3std3__45__cpo5beginE - _ZN39_INTERNAL_e999871b_4_k_cu_5bcc4aa1_27044cuda3std6ranges3__45__cpo9iter_moveE)
_ZN39_INTERNAL_e999871b_4_k_cu_5bcc4aa1_27044cuda3std6ranges3__45__cpo9iter_moveE:
	.zero		1
	.type		_ZN39_INTERNAL_e999871b_4_k_cu_5bcc4aa1_27044cuda3std3__45__cpo5beginE,@object
	.size		_ZN39_INTERNAL_e999871b_4_k_cu_5bcc4aa1_27044cuda3std3__45__cpo5beginE,(_ZN39_INTERNAL_e999871b_4_k_cu_5bcc4aa1_27044cuda3std3__441_GLOBAL__N__e999871b_4_k_cu_5bcc4aa1_27046ignoreE - _ZN39_INTERNAL_e999871b_4_k_cu_5bcc4aa1_27044cuda3std3__45__cpo5beginE)
_ZN39_INTERNAL_e999871b_4_k_cu_5bcc4aa1_27044cuda3std3__45__cpo5beginE:
	.zero		1
	.type		_ZN39_INTERNAL_e999871b_4_k_cu_5bcc4aa1_27044cuda3std3__441_GLOBAL__N__e999871b_4_k_cu_5bcc4aa1_27046ignoreE,@object
	.size		_ZN39_INTERNAL_e999871b_4_k_cu_5bcc4aa1_27044cuda3std3__441_GLOBAL__N__e999871b_4_k_cu_5bcc4aa1_27046ignoreE,(_ZN39_INTERNAL_e999871b_4_k_cu_5bcc4aa1_27044cute7productE - _ZN39_INTERNAL_e999871b_4_k_cu_5bcc4aa1_27044cuda3std3__441_GLOBAL__N__e999871b_4_k_cu_5bcc4aa1_27046ignoreE)
_ZN39_INTERNAL_e999871b_4_k_cu_5bcc4aa1_27044cuda3std3__441_GLOBAL__N__e999871b_4_k_cu_5bcc4aa1_27046ignoreE:
	.zero		1
	.type		_ZN39_INTERNAL_e999871b_4_k_cu_5bcc4aa1_27044cute7productE,@object
	.size		_ZN39_INTERNAL_e999871b_4_k_cu_5bcc4aa1_27044cute7productE,(_ZN39_INTERNAL_e999871b_4_k_cu_5bcc4aa1_27044cuda3std3__45__cpo3endE - _ZN39_INTERNAL_e999871b_4_k_cu_5bcc4aa1_27044cute7productE)
_ZN39_INTERNAL_e999871b_4_k_cu_5bcc4aa1_27044cute7productE:
	.zero		1
	.type		_ZN39_INTERNAL_e999871b_4_k_cu_5bcc4aa1_27044cuda3std3__45__cpo3endE,@object
	.size		_ZN39_INTERNAL_e999871b_4_k_cu_5bcc4aa1_27044cuda3std3__45__cpo3endE,(_ZN39_INTERNAL_e999871b_4_k_cu_5bcc4aa1_27044cuda3std3__419piecewise_constructE - _ZN39_INTERNAL_e999871b_4_k_cu_5bcc4aa1_27044cuda3std3__45__cpo3endE)
_ZN39_INTERNAL_e999871b_4_k_cu_5bcc4aa1_27044cuda3std3__45__cpo3endE:
	.zero		1
	.type		_ZN39_INTERNAL_e999871b_4_k_cu_5bcc4aa1_27044cuda3std3__419piecewise_constructE,@object
	.size		_ZN39_INTERNAL_e999871b_4_k_cu_5bcc4aa1_27044cuda3std3__419piecewise_constructE,(_ZN39_INTERNAL_e999871b_4_k_cu_5bcc4aa1_27044cuda3std3__45__cpo4cendE - _ZN39_INTERNAL_e999871b_4_k_cu_5bcc4aa1_27044cuda3std3__419piecewise_constructE)
_ZN39_INTERNAL_e999871b_4_k_cu_5bcc4aa1_27044cuda3std3__419piecewise_constructE:
	.zero		1
	.type		_ZN39_INTERNAL_e999871b_4_k_cu_5bcc4aa1_27044cuda3std3__45__cpo4cendE,@object
	.size		_ZN39_INTERNAL_e999871b_4_k_cu_5bcc4aa1_27044cuda3std3__45__cpo4cendE,(_ZN39_INTERNAL_e999871b_4_k_cu_5bcc4aa1_27044cuda3std6ranges3__45__cpo4swapE - _ZN39_INTERNAL_e999871b_4_k_cu_5bcc4aa1_27044cuda3std3__45__cpo4cendE)
_ZN39_INTERNAL_e999871b_4_k_cu_5bcc4aa1_27044cuda3std3__45__cpo4cendE:
	.zero		1
	.type		_ZN39_INTERNAL_e999871b_4_k_cu_5bcc4aa1_27044cuda3std6ranges3__45__cpo4swapE,@object
	.size		_ZN39_INTERNAL_e999871b_4_k_cu_5bcc4aa1_27044cuda3std6ranges3__45__cpo4swapE,(.L_8 - _ZN39_INTERNAL_e999871b_4_k_cu_5bcc4aa1_27044cuda3std6ranges3__45__cpo4swapE)
_ZN39_INTERNAL_e999871b_4_k_cu_5bcc4aa1_27044cuda3std6ranges3__45__cpo4swapE:
	.zero		1
.L_8:


//--------------------- .nv.constant0._ZN7cutlass13device_kernelINS_4gemm6kernel13GemmUniversalIN4cute5tupleIJiiiiEEENS1_10collective13CollectiveMmaINS1_34MainloopSm90TmaGmmaWarpSpecializedILi9ENS5_IJNS4_1CILi1EEESB_SB_EEENS1_35KernelTmaWarpSpecializedCooperativeEEENS5_IJNSA_ILi256EEENSA_ILi128EEENSA_ILi32EEEEEENS_10bfloat16_tENS5_IJlSB_lEEESJ_SK_NS4_8TiledMMAINS4_8MMA_AtomIJNS4_4SM904GMMA28MMA_64x128x16_F32BF16BF16_SSILNSO_5MajorE0ELSQ_0ELNSO_7ScaleInE1ELSR_1EEEEEENS4_6LayoutINS5_IJNSA_ILi2EEESB_SB_EEENS5_IJSB_NSA_ILi0EEESX_EEEEENS5_IJNS4_10UnderscoreES10_S10_EEEEENS4_13SM90_TMA_LOADENS4_14ComposedLayoutINS4_7SwizzleILi2ELi4ELi3EEENS4_18smem_ptr_flag_bitsILi16EEENSU_INS5_IJNSA_ILi8EEESH_EEENS5_IJSH_SB_EEEEEEEvNS4_8identityES13_S1D_vS1E_EENS_8epilogue10collective6detail29Sm90TmaWarpSpecializedAdapterINS1H_15DefaultEpilogueISJ_SK_SK_NS1G_6thread17LinearCombinationISJ_Li1EffLNS1L_9ScaleType4KindE0ELNS_15FloatRoundStyleE2ESJ_EENS1_15EpilogueDefaultEEEEEvvEEEEvNT_6ParamsE --------------------------
	.section	.nv.constant0._ZN7cutlass13device_kernelINS_4gemm6kernel13GemmUniversalIN4cute5tupleIJiiiiEEENS1_10collective13CollectiveMmaINS1_34MainloopSm90TmaGmmaWarpSpecializedILi9ENS5_IJNS4_1CILi1EEESB_SB_EEENS1_35KernelTmaWarpSpecializedCooperativeEEENS5_IJNSA_ILi256EEENSA_ILi128EEENSA_ILi32EEEEEENS_10bfloat16_tENS5_IJlSB_lEEESJ_SK_NS4_8TiledMMAINS4_8MMA_AtomIJNS4_4SM904GMMA28MMA_64x128x16_F32BF16BF16_SSILNSO_5MajorE0ELSQ_0ELNSO_7ScaleInE1ELSR_1EEEEEENS4_6LayoutINS5_IJNSA_ILi2EEESB_SB_EEENS5_IJSB_NSA_ILi0EEESX_EEEEENS5_IJNS4_10UnderscoreES10_S10_EEEEENS4_13SM90_TMA_LOADENS4_14ComposedLayoutINS4_7SwizzleILi2ELi4ELi3EEENS4_18smem_ptr_flag_bitsILi16EEENSU_INS5_IJNSA_ILi8EEESH_EEENS5_IJSH_SB_EEEEEEEvNS4_8identityES13_S1D_vS1E_EENS_8epilogue10collective6detail29Sm90TmaWarpSpecializedAdapterINS1H_15DefaultEpilogueISJ_SK_SK_NS1G_6thread17LinearCombinationISJ_Li1EffLNS1L_9ScaleType4KindE0ELNS_15FloatRoundStyleE2ESJ_EENS1_15EpilogueDefaultEEEEEvvEEEEvNT_6ParamsE,"a",@progbits
	.sectionflags	@""
	.align	4
.nv.constant0._ZN7cutlass13device_kernelINS_4gemm6kernel13GemmUniversalIN4cute5tupleIJiiiiEEENS1_10collective13CollectiveMmaINS1_34MainloopSm90TmaGmmaWarpSpecializedILi9ENS5_IJNS4_1CILi1EEESB_SB_EEENS1_35KernelTmaWarpSpecializedCooperativeEEENS5_IJNSA_ILi256EEENSA_ILi128EEENSA_ILi32EEEEEENS_10bfloat16_tENS5_IJlSB_lEEESJ_SK_NS4_8TiledMMAINS4_8MMA_AtomIJNS4_4SM904GMMA28MMA_64x128x16_F32BF16BF16_SSILNSO_5MajorE0ELSQ_0ELNSO_7ScaleInE1ELSR_1EEEEEENS4_6LayoutINS5_IJNSA_ILi2EEESB_SB_EEENS5_IJSB_NSA_ILi0EEESX_EEEEENS5_IJNS4_10UnderscoreES10_S10_EEEEENS4_13SM90_TMA_LOADENS4_14ComposedLayoutINS4_7SwizzleILi2ELi4ELi3EEENS4_18smem_ptr_flag_bitsILi16EEENSU_INS5_IJNSA_ILi8EEESH_EEENS5_IJSH_SB_EEEEEEEvNS4_8identityES13_S1D_vS1E_EENS_8epilogue10collective6detail29Sm90TmaWarpSpecializedAdapterINS1H_15DefaultEpilogueISJ_SK_SK_NS1G_6thread17LinearCombinationISJ_Li1EffLNS1L_9ScaleType4KindE0ELNS_15FloatRoundStyleE2ESJ_EENS1_15EpilogueDefaultEEEEEvvEEEEvNT_6ParamsE:
	.zero		1664


//--------------------- SYMBOLS --------------------------

	.type		.nv.reservedSmem.offset0,@object
	.size		.nv.reservedSmem.offset0,0x4
	.type		__assertfail,@function
